//
// Generated by NVIDIA NVVM Compiler
//
// Compiler Build ID: CL-36424714
// Cuda compilation tools, release 13.0, V13.0.88
// Based on NVVM 20.0.0
//

.version 9.0
.target sm_100
.address_size 64

	// .globl	_Z15distance_kernelP8record_tS_P10distance_ti

.visible .entry _Z15distance_kernelP8record_tS_P10distance_ti(
	.param .u64 .ptr .align 1 _Z15distance_kernelP8record_tS_P10distance_ti_param_0,
	.param .align 8 .b8 _Z15distance_kernelP8record_tS_P10distance_ti_param_1[16],
	.param .u64 .ptr .align 1 _Z15distance_kernelP8record_tS_P10distance_ti_param_2,
	.param .u32 _Z15distance_kernelP8record_tS_P10distance_ti_param_3
)
{
	.reg .pred 	%p<4>;
	.reg .b32 	%r<16>;
	.reg .b64 	%rd<22>;
	.reg .b64 	%fd<69>;

	ld.param.u64 	%rd11, [_Z15distance_kernelP8record_tS_P10distance_ti_param_0];
	ld.param.u64 	%rd1, [_Z15distance_kernelP8record_tS_P10distance_ti_param_1+8];
	ld.param.u64 	%rd12, [_Z15distance_kernelP8record_tS_P10distance_ti_param_2];
	ld.param.u32 	%r8, [_Z15distance_kernelP8record_tS_P10distance_ti_param_3];
	mov.u32 	%r9, %tid.x;
	mov.u32 	%r10, %ctaid.x;
	mov.u32 	%r1, %ntid.x;
	mad.lo.s32 	%r14, %r10, %r1, %r9;
	setp.ge.s32 	%p1, %r14, %r8;
	@%p1 bra 	$L__BB0_5;
	cvta.to.global.u64 	%rd13, %rd1;
	add.s64 	%rd2, %rd13, 64;
	mov.u32 	%r11, %nctaid.x;
	mul.lo.s32 	%r3, %r11, %r1;
	cvta.to.global.u64 	%rd3, %rd11;
	cvta.to.global.u64 	%rd4, %rd12;
$L__BB0_2:
	mul.wide.s32 	%rd14, %r14, 16;
	add.s64 	%rd15, %rd3, %rd14;
	add.s64 	%rd5, %rd15, 8;
	ld.global.u64 	%rd16, [%rd15+8];
	cvta.to.global.u64 	%rd17, %rd16;
	add.s64 	%rd20, %rd17, 64;
	mov.f64 	%fd68, 0d0000000000000000;
	mov.b32 	%r15, 0;
	mov.u64 	%rd21, %rd2;
$L__BB0_3:
	ld.global.f64 	%fd4, [%rd20+-64];
	ld.global.f64 	%fd5, [%rd21+-64];
	sub.f64 	%fd6, %fd4, %fd5;
	fma.rn.f64 	%fd7, %fd6, %fd6, %fd68;
	ld.global.f64 	%fd8, [%rd20+-56];
	ld.global.f64 	%fd9, [%rd21+-56];
	sub.f64 	%fd10, %fd8, %fd9;
	fma.rn.f64 	%fd11, %fd10, %fd10, %fd7;
	ld.global.f64 	%fd12, [%rd20+-48];
	ld.global.f64 	%fd13, [%rd21+-48];
	sub.f64 	%fd14, %fd12, %fd13;
	fma.rn.f64 	%fd15, %fd14, %fd14, %fd11;
	ld.global.f64 	%fd16, [%rd20+-40];
	ld.global.f64 	%fd17, [%rd21+-40];
	sub.f64 	%fd18, %fd16, %fd17;
	fma.rn.f64 	%fd19, %fd18, %fd18, %fd15;
	ld.global.f64 	%fd20, [%rd20+-32];
	ld.global.f64 	%fd21, [%rd21+-32];
	sub.f64 	%fd22, %fd20, %fd21;
	fma.rn.f64 	%fd23, %fd22, %fd22, %fd19;
	ld.global.f64 	%fd24, [%rd20+-24];
	ld.global.f64 	%fd25, [%rd21+-24];
	sub.f64 	%fd26, %fd24, %fd25;
	fma.rn.f64 	%fd27, %fd26, %fd26, %fd23;
	ld.global.f64 	%fd28, [%rd20+-16];
	ld.global.f64 	%fd29, [%rd21+-16];
	sub.f64 	%fd30, %fd28, %fd29;
	fma.rn.f64 	%fd31, %fd30, %fd30, %fd27;
	ld.global.f64 	%fd32, [%rd20+-8];
	ld.global.f64 	%fd33, [%rd21+-8];
	sub.f64 	%fd34, %fd32, %fd33;
	fma.rn.f64 	%fd35, %fd34, %fd34, %fd31;
	ld.global.f64 	%fd36, [%rd20];
	ld.global.f64 	%fd37, [%rd21];
	sub.f64 	%fd38, %fd36, %fd37;
	fma.rn.f64 	%fd39, %fd38, %fd38, %fd35;
	ld.global.f64 	%fd40, [%rd20+8];
	ld.global.f64 	%fd41, [%rd21+8];
	sub.f64 	%fd42, %fd40, %fd41;
	fma.rn.f64 	%fd43, %fd42, %fd42, %fd39;
	ld.global.f64 	%fd44, [%rd20+16];
	ld.global.f64 	%fd45, [%rd21+16];
	sub.f64 	%fd46, %fd44, %fd45;
	fma.rn.f64 	%fd47, %fd46, %fd46, %fd43;
	ld.global.f64 	%fd48, [%rd20+24];
	ld.global.f64 	%fd49, [%rd21+24];
	sub.f64 	%fd50, %fd48, %fd49;
	fma.rn.f64 	%fd51, %fd50, %fd50, %fd47;
	ld.global.f64 	%fd52, [%rd20+32];
	ld.global.f64 	%fd53, [%rd21+32];
	sub.f64 	%fd54, %fd52, %fd53;
	fma.rn.f64 	%fd55, %fd54, %fd54, %fd51;
	ld.global.f64 	%fd56, [%rd20+40];
	ld.global.f64 	%fd57, [%rd21+40];
	sub.f64 	%fd58, %fd56, %fd57;
	fma.rn.f64 	%fd59, %fd58, %fd58, %fd55;
	ld.global.f64 	%fd60, [%rd20+48];
	ld.global.f64 	%fd61, [%rd21+48];
	sub.f64 	%fd62, %fd60, %fd61;
	fma.rn.f64 	%fd63, %fd62, %fd62, %fd59;
	ld.global.f64 	%fd64, [%rd20+56];
	ld.global.f64 	%fd65, [%rd21+56];
	sub.f64 	%fd66, %fd64, %fd65;
	fma.rn.f64 	%fd68, %fd66, %fd66, %fd63;
	add.s32 	%r15, %r15, 16;
	add.s64 	%rd21, %rd21, 128;
	add.s64 	%rd20, %rd20, 128;
	setp.ne.s32 	%p2, %r15, 784;
	@%p2 bra 	$L__BB0_3;
	sqrt.rn.f64 	%fd67, %fd68;
	add.s64 	%rd19, %rd4, %rd14;
	st.global.f64 	[%rd19+8], %fd67;
	ld.global.u32 	%r13, [%rd5+-8];
	st.global.u32 	[%rd19], %r13;
	add.s32 	%r14, %r14, %r3;
	setp.lt.s32 	%p3, %r14, %r8;
	@%p3 bra 	$L__BB0_2;
$L__BB0_5:
	ret;

}
	// .globl	_Z14sorting_kernelP11tempstruct2P10tempstructP7final_tiPii
.visible .entry _Z14sorting_kernelP11tempstruct2P10tempstructP7final_tiPii(
	.param .u64 .ptr .align 1 _Z14sorting_kernelP11tempstruct2P10tempstructP7final_tiPii_param_0,
	.param .u64 .ptr .align 1 _Z14sorting_kernelP11tempstruct2P10tempstructP7final_tiPii_param_1,
	.param .u64 .ptr .align 1 _Z14sorting_kernelP11tempstruct2P10tempstructP7final_tiPii_param_2,
	.param .u32 _Z14sorting_kernelP11tempstruct2P10tempstructP7final_tiPii_param_3,
	.param .u64 .ptr .align 1 _Z14sorting_kernelP11tempstruct2P10tempstructP7final_tiPii_param_4,
	.param .u32 _Z14sorting_kernelP11tempstruct2P10tempstructP7final_tiPii_param_5
)
{
	.reg .pred 	%p<171>;
	.reg .b32 	%r<457>;
	.reg .b64 	%rd<381>;
	.reg .b64 	%fd<259>;

	ld.param.u32 	%r98, [_Z14sorting_kernelP11tempstruct2P10tempstructP7final_tiPii_param_3];
	ld.param.u64 	%rd17, [_Z14sorting_kernelP11tempstruct2P10tempstructP7final_tiPii_param_4];
	ld.param.u32 	%r99, [_Z14sorting_kernelP11tempstruct2P10tempstructP7final_tiPii_param_5];
	mov.u32 	%r100, %tid.x;
	mov.u32 	%r101, %ctaid.x;
	mov.u32 	%r1, %ntid.x;
	mad.lo.s32 	%r408, %r101, %r1, %r100;
	setp.ge.s32 	%p1, %r408, %r98;
	@%p1 bra 	$L__BB1_64;
	add.s32 	%r102, %r99, -1;
	add.s32 	%r3, %r99, -2;
	add.s32 	%r103, %r99, 15;
	and.b32  	%r104, %r103, 15;
	add.s32 	%r4, %r104, -1;
	add.s32 	%r105, %r99, 7;
	and.b32  	%r106, %r105, 7;
	add.s32 	%r5, %r106, -1;
	and.b32  	%r6, %r102, 15;
	and.b32  	%r7, %r102, -16;
	and.b32  	%r8, %r103, 7;
	and.b32  	%r9, %r105, 3;
	mov.u32 	%r107, %nctaid.x;
	mul.lo.s32 	%r10, %r107, %r1;
	cvta.to.global.u64 	%rd1, %rd17;
$L__BB1_2:
	ld.param.u64 	%rd379, [_Z14sorting_kernelP11tempstruct2P10tempstructP7final_tiPii_param_2];
	setp.lt.s32 	%p2, %r99, 2;
	cvta.to.global.u64 	%rd18, %rd379;
	mul.wide.s32 	%rd19, %r408, 32;
	add.s64 	%rd2, %rd18, %rd19;
	ld.global.u64 	%rd20, [%rd2];
	cvta.to.global.u64 	%rd3, %rd20;
	@%p2 bra 	$L__BB1_18;
	setp.lt.u32 	%p3, %r3, 15;
	mov.b32 	%r420, 0;
	mov.b32 	%r415, 1;
	@%p3 bra 	$L__BB1_7;
	add.s64 	%rd380, %rd3, 136;
	mov.b32 	%r409, 0;
	mov.u32 	%r420, %r409;
$L__BB1_5:
	.pragma "nounroll";
	add.s32 	%r112, %r409, 1;
	ld.global.f64 	%fd1, [%rd380+-112];
	mul.wide.u32 	%rd21, %r420, 16;
	add.s64 	%rd22, %rd3, %rd21;
	ld.global.f64 	%fd2, [%rd22+8];
	setp.lt.f64 	%p4, %fd1, %fd2;
	selp.b32 	%r113, %r112, %r420, %p4;
	ld.global.f64 	%fd3, [%rd380+-96];
	mul.wide.u32 	%rd23, %r113, 16;
	add.s64 	%rd24, %rd3, %rd23;
	ld.global.f64 	%fd4, [%rd24+8];
	setp.lt.f64 	%p5, %fd3, %fd4;
	add.s32 	%r114, %r409, 2;
	selp.b32 	%r115, %r114, %r113, %p5;
	ld.global.f64 	%fd5, [%rd380+-80];
	mul.wide.u32 	%rd25, %r115, 16;
	add.s64 	%rd26, %rd3, %rd25;
	ld.global.f64 	%fd6, [%rd26+8];
	setp.lt.f64 	%p6, %fd5, %fd6;
	add.s32 	%r116, %r409, 3;
	selp.b32 	%r117, %r116, %r115, %p6;
	ld.global.f64 	%fd7, [%rd380+-64];
	mul.wide.u32 	%rd27, %r117, 16;
	add.s64 	%rd28, %rd3, %rd27;
	ld.global.f64 	%fd8, [%rd28+8];
	setp.lt.f64 	%p7, %fd7, %fd8;
	add.s32 	%r118, %r409, 4;
	selp.b32 	%r119, %r118, %r117, %p7;
	ld.global.f64 	%fd9, [%rd380+-48];
	mul.wide.u32 	%rd29, %r119, 16;
	add.s64 	%rd30, %rd3, %rd29;
	ld.global.f64 	%fd10, [%rd30+8];
	setp.lt.f64 	%p8, %fd9, %fd10;
	add.s32 	%r120, %r409, 5;
	selp.b32 	%r121, %r120, %r119, %p8;
	ld.global.f64 	%fd11, [%rd380+-32];
	mul.wide.u32 	%rd31, %r121, 16;
	add.s64 	%rd32, %rd3, %rd31;
	ld.global.f64 	%fd12, [%rd32+8];
	setp.lt.f64 	%p9, %fd11, %fd12;
	add.s32 	%r122, %r409, 6;
	selp.b32 	%r123, %r122, %r121, %p9;
	ld.global.f64 	%fd13, [%rd380+-16];
	mul.wide.u32 	%rd33, %r123, 16;
	add.s64 	%rd34, %rd3, %rd33;
	ld.global.f64 	%fd14, [%rd34+8];
	setp.lt.f64 	%p10, %fd13, %fd14;
	add.s32 	%r124, %r409, 7;
	selp.b32 	%r125, %r124, %r123, %p10;
	ld.global.f64 	%fd15, [%rd380];
	mul.wide.u32 	%rd35, %r125, 16;
	add.s64 	%rd36, %rd3, %rd35;
	ld.global.f64 	%fd16, [%rd36+8];
	setp.lt.f64 	%p11, %fd15, %fd16;
	add.s32 	%r126, %r409, 8;
	selp.b32 	%r127, %r126, %r125, %p11;
	ld.global.f64 	%fd17, [%rd380+16];
	mul.wide.u32 	%rd37, %r127, 16;
	add.s64 	%rd38, %rd3, %rd37;
	ld.global.f64 	%fd18, [%rd38+8];
	setp.lt.f64 	%p12, %fd17, %fd18;
	add.s32 	%r128, %r409, 9;
	selp.b32 	%r129, %r128, %r127, %p12;
	ld.global.f64 	%fd19, [%rd380+32];
	mul.wide.u32 	%rd39, %r129, 16;
	add.s64 	%rd40, %rd3, %rd39;
	ld.global.f64 	%fd20, [%rd40+8];
	setp.lt.f64 	%p13, %fd19, %fd20;
	add.s32 	%r130, %r409, 10;
	selp.b32 	%r131, %r130, %r129, %p13;
	ld.global.f64 	%fd21, [%rd380+48];
	mul.wide.u32 	%rd41, %r131, 16;
	add.s64 	%rd42, %rd3, %rd41;
	ld.global.f64 	%fd22, [%rd42+8];
	setp.lt.f64 	%p14, %fd21, %fd22;
	add.s32 	%r132, %r409, 11;
	selp.b32 	%r133, %r132, %r131, %p14;
	ld.global.f64 	%fd23, [%rd380+64];
	mul.wide.u32 	%rd43, %r133, 16;
	add.s64 	%rd44, %rd3, %rd43;
	ld.global.f64 	%fd24, [%rd44+8];
	setp.lt.f64 	%p15, %fd23, %fd24;
	add.s32 	%r134, %r409, 12;
	selp.b32 	%r135, %r134, %r133, %p15;
	ld.global.f64 	%fd25, [%rd380+80];
	mul.wide.u32 	%rd45, %r135, 16;
	add.s64 	%rd46, %rd3, %rd45;
	ld.global.f64 	%fd26, [%rd46+8];
	setp.lt.f64 	%p16, %fd25, %fd26;
	add.s32 	%r136, %r409, 13;
	selp.b32 	%r137, %r136, %r135, %p16;
	ld.global.f64 	%fd27, [%rd380+96];
	mul.wide.u32 	%rd47, %r137, 16;
	add.s64 	%rd48, %rd3, %rd47;
	ld.global.f64 	%fd28, [%rd48+8];
	setp.lt.f64 	%p17, %fd27, %fd28;
	add.s32 	%r138, %r409, 14;
	selp.b32 	%r139, %r138, %r137, %p17;
	ld.global.f64 	%fd29, [%rd380+112];
	mul.wide.u32 	%rd49, %r139, 16;
	add.s64 	%rd50, %rd3, %rd49;
	ld.global.f64 	%fd30, [%rd50+8];
	setp.lt.f64 	%p18, %fd29, %fd30;
	add.s32 	%r140, %r409, 15;
	selp.b32 	%r141, %r140, %r139, %p18;
	ld.global.f64 	%fd31, [%rd380+128];
	mul.wide.u32 	%rd51, %r141, 16;
	add.s64 	%rd52, %rd3, %rd51;
	ld.global.f64 	%fd32, [%rd52+8];
	setp.lt.f64 	%p19, %fd31, %fd32;
	add.s32 	%r409, %r409, 16;
	selp.b32 	%r420, %r409, %r141, %p19;
	add.s64 	%rd380, %rd380, 256;
	setp.ne.s32 	%p20, %r409, %r7;
	@%p20 bra 	$L__BB1_5;
	add.s32 	%r415, %r409, 1;
$L__BB1_7:
	setp.eq.s32 	%p21, %r6, 0;
	@%p21 bra 	$L__BB1_17;
	setp.lt.u32 	%p22, %r4, 7;
	@%p22 bra 	$L__BB1_10;
	mul.wide.u32 	%rd53, %r415, 16;
	add.s64 	%rd54, %rd3, %rd53;
	ld.global.f64 	%fd33, [%rd54+8];
	mul.wide.u32 	%rd55, %r420, 16;
	add.s64 	%rd56, %rd3, %rd55;
	ld.global.f64 	%fd34, [%rd56+8];
	setp.lt.f64 	%p23, %fd33, %fd34;
	selp.b32 	%r143, %r415, %r420, %p23;
	add.s32 	%r144, %r415, 1;
	ld.global.f64 	%fd35, [%rd54+24];
	mul.wide.u32 	%rd57, %r143, 16;
	add.s64 	%rd58, %rd3, %rd57;
	ld.global.f64 	%fd36, [%rd58+8];
	setp.lt.f64 	%p24, %fd35, %fd36;
	selp.b32 	%r145, %r144, %r143, %p24;
	add.s32 	%r146, %r415, 2;
	ld.global.f64 	%fd37, [%rd54+40];
	mul.wide.u32 	%rd59, %r145, 16;
	add.s64 	%rd60, %rd3, %rd59;
	ld.global.f64 	%fd38, [%rd60+8];
	setp.lt.f64 	%p25, %fd37, %fd38;
	selp.b32 	%r147, %r146, %r145, %p25;
	add.s32 	%r148, %r415, 3;
	ld.global.f64 	%fd39, [%rd54+56];
	mul.wide.u32 	%rd61, %r147, 16;
	add.s64 	%rd62, %rd3, %rd61;
	ld.global.f64 	%fd40, [%rd62+8];
	setp.lt.f64 	%p26, %fd39, %fd40;
	selp.b32 	%r149, %r148, %r147, %p26;
	add.s32 	%r150, %r415, 4;
	ld.global.f64 	%fd41, [%rd54+72];
	mul.wide.u32 	%rd63, %r149, 16;
	add.s64 	%rd64, %rd3, %rd63;
	ld.global.f64 	%fd42, [%rd64+8];
	setp.lt.f64 	%p27, %fd41, %fd42;
	selp.b32 	%r151, %r150, %r149, %p27;
	add.s32 	%r152, %r415, 5;
	ld.global.f64 	%fd43, [%rd54+88];
	mul.wide.u32 	%rd65, %r151, 16;
	add.s64 	%rd66, %rd3, %rd65;
	ld.global.f64 	%fd44, [%rd66+8];
	setp.lt.f64 	%p28, %fd43, %fd44;
	selp.b32 	%r153, %r152, %r151, %p28;
	add.s32 	%r154, %r415, 6;
	ld.global.f64 	%fd45, [%rd54+104];
	mul.wide.u32 	%rd67, %r153, 16;
	add.s64 	%rd68, %rd3, %rd67;
	ld.global.f64 	%fd46, [%rd68+8];
	setp.lt.f64 	%p29, %fd45, %fd46;
	selp.b32 	%r155, %r154, %r153, %p29;
	add.s32 	%r156, %r415, 7;
	ld.global.f64 	%fd47, [%rd54+120];
	mul.wide.u32 	%rd69, %r155, 16;
	add.s64 	%rd70, %rd3, %rd69;
	ld.global.f64 	%fd48, [%rd70+8];
	setp.lt.f64 	%p30, %fd47, %fd48;
	selp.b32 	%r420, %r156, %r155, %p30;
	add.s32 	%r415, %r415, 8;
$L__BB1_10:
	setp.eq.s32 	%p31, %r8, 0;
	@%p31 bra 	$L__BB1_17;
	setp.lt.u32 	%p32, %r5, 3;
	@%p32 bra 	$L__BB1_13;
	mul.wide.u32 	%rd71, %r415, 16;
	add.s64 	%rd72, %rd3, %rd71;
	ld.global.f64 	%fd49, [%rd72+8];
	mul.wide.u32 	%rd73, %r420, 16;
	add.s64 	%rd74, %rd3, %rd73;
	ld.global.f64 	%fd50, [%rd74+8];
	setp.lt.f64 	%p33, %fd49, %fd50;
	selp.b32 	%r158, %r415, %r420, %p33;
	add.s32 	%r159, %r415, 1;
	ld.global.f64 	%fd51, [%rd72+24];
	mul.wide.u32 	%rd75, %r158, 16;
	add.s64 	%rd76, %rd3, %rd75;
	ld.global.f64 	%fd52, [%rd76+8];
	setp.lt.f64 	%p34, %fd51, %fd52;
	selp.b32 	%r160, %r159, %r158, %p34;
	add.s32 	%r161, %r415, 2;
	ld.global.f64 	%fd53, [%rd72+40];
	mul.wide.u32 	%rd77, %r160, 16;
	add.s64 	%rd78, %rd3, %rd77;
	ld.global.f64 	%fd54, [%rd78+8];
	setp.lt.f64 	%p35, %fd53, %fd54;
	selp.b32 	%r162, %r161, %r160, %p35;
	add.s32 	%r163, %r415, 3;
	ld.global.f64 	%fd55, [%rd72+56];
	mul.wide.u32 	%rd79, %r162, 16;
	add.s64 	%rd80, %rd3, %rd79;
	ld.global.f64 	%fd56, [%rd80+8];
	setp.lt.f64 	%p36, %fd55, %fd56;
	selp.b32 	%r420, %r163, %r162, %p36;
	add.s32 	%r415, %r415, 4;
$L__BB1_13:
	setp.eq.s32 	%p37, %r9, 0;
	@%p37 bra 	$L__BB1_17;
	setp.eq.s32 	%p38, %r9, 1;
	mul.wide.u32 	%rd81, %r415, 16;
	add.s64 	%rd82, %rd3, %rd81;
	add.s64 	%rd7, %rd82, 8;
	ld.global.f64 	%fd57, [%rd82+8];
	mul.wide.u32 	%rd83, %r420, 16;
	add.s64 	%rd84, %rd3, %rd83;
	ld.global.f64 	%fd58, [%rd84+8];
	setp.lt.f64 	%p39, %fd57, %fd58;
	selp.b32 	%r420, %r415, %r420, %p39;
	@%p38 bra 	$L__BB1_17;
	setp.eq.s32 	%p40, %r9, 2;
	add.s32 	%r164, %r415, 1;
	ld.global.f64 	%fd59, [%rd7+16];
	mul.wide.u32 	%rd85, %r420, 16;
	add.s64 	%rd86, %rd3, %rd85;
	ld.global.f64 	%fd60, [%rd86+8];
	setp.lt.f64 	%p41, %fd59, %fd60;
	selp.b32 	%r420, %r164, %r420, %p41;
	@%p40 bra 	$L__BB1_17;
	add.s32 	%r165, %r415, 2;
	ld.global.f64 	%fd61, [%rd7+32];
	mul.wide.u32 	%rd87, %r420, 16;
	add.s64 	%rd88, %rd3, %rd87;
	ld.global.f64 	%fd62, [%rd88+8];
	setp.lt.f64 	%p42, %fd61, %fd62;
	selp.b32 	%r420, %r165, %r420, %p42;
$L__BB1_17:
	ld.global.u32 	%r166, [%rd3];
	ld.global.f64 	%fd63, [%rd3+8];
	mul.wide.u32 	%rd89, %r420, 16;
	add.s64 	%rd90, %rd3, %rd89;
	.pragma "used_bytes_mask 15";
	ld.global.v2.u32 	{%r167, %r168}, [%rd90];
	ld.global.v2.u32 	{%r169, %r170}, [%rd90+8];
	st.global.v2.u32 	[%rd3], {%r167, %r168};
	st.global.v2.u32 	[%rd3+8], {%r169, %r170};
	st.global.u32 	[%rd90], %r166;
	st.global.f64 	[%rd90+8], %fd63;
$L__BB1_18:
	setp.lt.s32 	%p43, %r99, 2;
	ld.global.u64 	%rd91, [%rd2+8];
	cvta.to.global.u64 	%rd8, %rd91;
	@%p43 bra 	$L__BB1_33;
	setp.lt.u32 	%p44, %r3, 15;
	mov.b32 	%r432, 0;
	mov.b32 	%r424, 1;
	@%p44 bra 	$L__BB1_22;
	mov.b32 	%r432, 0;
	mov.b32 	%r424, 1;
$L__BB1_21:
	.pragma "nounroll";
	mul.wide.u32 	%rd92, %r424, 16;
	add.s64 	%rd93, %rd8, %rd92;
	ld.global.f64 	%fd64, [%rd93+8];
	mul.wide.u32 	%rd94, %r432, 16;
	add.s64 	%rd95, %rd8, %rd94;
	ld.global.f64 	%fd65, [%rd95+8];
	setp.lt.f64 	%p45, %fd64, %fd65;
	selp.b32 	%r176, %r424, %r432, %p45;
	add.s32 	%r177, %r424, 1;
	ld.global.f64 	%fd66, [%rd93+24];
	mul.wide.u32 	%rd96, %r176, 16;
	add.s64 	%rd97, %rd8, %rd96;
	ld.global.f64 	%fd67, [%rd97+8];
	setp.lt.f64 	%p46, %fd66, %fd67;
	selp.b32 	%r178, %r177, %r176, %p46;
	add.s32 	%r179, %r424, 2;
	ld.global.f64 	%fd68, [%rd93+40];
	mul.wide.u32 	%rd98, %r178, 16;
	add.s64 	%rd99, %rd8, %rd98;
	ld.global.f64 	%fd69, [%rd99+8];
	setp.lt.f64 	%p47, %fd68, %fd69;
	selp.b32 	%r180, %r179, %r178, %p47;
	add.s32 	%r181, %r424, 3;
	ld.global.f64 	%fd70, [%rd93+56];
	mul.wide.u32 	%rd100, %r180, 16;
	add.s64 	%rd101, %rd8, %rd100;
	ld.global.f64 	%fd71, [%rd101+8];
	setp.lt.f64 	%p48, %fd70, %fd71;
	selp.b32 	%r182, %r181, %r180, %p48;
	add.s32 	%r183, %r424, 4;
	ld.global.f64 	%fd72, [%rd93+72];
	mul.wide.u32 	%rd102, %r182, 16;
	add.s64 	%rd103, %rd8, %rd102;
	ld.global.f64 	%fd73, [%rd103+8];
	setp.lt.f64 	%p49, %fd72, %fd73;
	selp.b32 	%r184, %r183, %r182, %p49;
	add.s32 	%r185, %r424, 5;
	ld.global.f64 	%fd74, [%rd93+88];
	mul.wide.u32 	%rd104, %r184, 16;
	add.s64 	%rd105, %rd8, %rd104;
	ld.global.f64 	%fd75, [%rd105+8];
	setp.lt.f64 	%p50, %fd74, %fd75;
	selp.b32 	%r186, %r185, %r184, %p50;
	add.s32 	%r187, %r424, 6;
	ld.global.f64 	%fd76, [%rd93+104];
	mul.wide.u32 	%rd106, %r186, 16;
	add.s64 	%rd107, %rd8, %rd106;
	ld.global.f64 	%fd77, [%rd107+8];
	setp.lt.f64 	%p51, %fd76, %fd77;
	selp.b32 	%r188, %r187, %r186, %p51;
	add.s32 	%r189, %r424, 7;
	ld.global.f64 	%fd78, [%rd93+120];
	mul.wide.u32 	%rd108, %r188, 16;
	add.s64 	%rd109, %rd8, %rd108;
	ld.global.f64 	%fd79, [%rd109+8];
	setp.lt.f64 	%p52, %fd78, %fd79;
	selp.b32 	%r190, %r189, %r188, %p52;
	add.s32 	%r191, %r424, 8;
	ld.global.f64 	%fd80, [%rd93+136];
	mul.wide.u32 	%rd110, %r190, 16;
	add.s64 	%rd111, %rd8, %rd110;
	ld.global.f64 	%fd81, [%rd111+8];
	setp.lt.f64 	%p53, %fd80, %fd81;
	selp.b32 	%r192, %r191, %r190, %p53;
	add.s32 	%r193, %r424, 9;
	ld.global.f64 	%fd82, [%rd93+152];
	mul.wide.u32 	%rd112, %r192, 16;
	add.s64 	%rd113, %rd8, %rd112;
	ld.global.f64 	%fd83, [%rd113+8];
	setp.lt.f64 	%p54, %fd82, %fd83;
	selp.b32 	%r194, %r193, %r192, %p54;
	add.s32 	%r195, %r424, 10;
	ld.global.f64 	%fd84, [%rd93+168];
	mul.wide.u32 	%rd114, %r194, 16;
	add.s64 	%rd115, %rd8, %rd114;
	ld.global.f64 	%fd85, [%rd115+8];
	setp.lt.f64 	%p55, %fd84, %fd85;
	selp.b32 	%r196, %r195, %r194, %p55;
	add.s32 	%r197, %r424, 11;
	ld.global.f64 	%fd86, [%rd93+184];
	mul.wide.u32 	%rd116, %r196, 16;
	add.s64 	%rd117, %rd8, %rd116;
	ld.global.f64 	%fd87, [%rd117+8];
	setp.lt.f64 	%p56, %fd86, %fd87;
	selp.b32 	%r198, %r197, %r196, %p56;
	add.s32 	%r199, %r424, 12;
	ld.global.f64 	%fd88, [%rd93+200];
	mul.wide.u32 	%rd118, %r198, 16;
	add.s64 	%rd119, %rd8, %rd118;
	ld.global.f64 	%fd89, [%rd119+8];
	setp.lt.f64 	%p57, %fd88, %fd89;
	selp.b32 	%r200, %r199, %r198, %p57;
	add.s32 	%r201, %r424, 13;
	ld.global.f64 	%fd90, [%rd93+216];
	mul.wide.u32 	%rd120, %r200, 16;
	add.s64 	%rd121, %rd8, %rd120;
	ld.global.f64 	%fd91, [%rd121+8];
	setp.lt.f64 	%p58, %fd90, %fd91;
	selp.b32 	%r202, %r201, %r200, %p58;
	add.s32 	%r203, %r424, 14;
	ld.global.f64 	%fd92, [%rd93+232];
	mul.wide.u32 	%rd122, %r202, 16;
	add.s64 	%rd123, %rd8, %rd122;
	ld.global.f64 	%fd93, [%rd123+8];
	setp.lt.f64 	%p59, %fd92, %fd93;
	selp.b32 	%r204, %r203, %r202, %p59;
	add.s32 	%r205, %r424, 15;
	ld.global.f64 	%fd94, [%rd93+248];
	mul.wide.u32 	%rd124, %r204, 16;
	add.s64 	%rd125, %rd8, %rd124;
	ld.global.f64 	%fd95, [%rd125+8];
	setp.lt.f64 	%p60, %fd94, %fd95;
	selp.b32 	%r432, %r205, %r204, %p60;
	add.s32 	%r424, %r424, 16;
	setp.ne.s32 	%p61, %r205, %r7;
	@%p61 bra 	$L__BB1_21;
$L__BB1_22:
	setp.eq.s32 	%p62, %r6, 0;
	@%p62 bra 	$L__BB1_32;
	setp.lt.u32 	%p63, %r4, 7;
	@%p63 bra 	$L__BB1_25;
	mul.wide.u32 	%rd126, %r424, 16;
	add.s64 	%rd127, %rd8, %rd126;
	ld.global.f64 	%fd96, [%rd127+8];
	mul.wide.u32 	%rd128, %r432, 16;
	add.s64 	%rd129, %rd8, %rd128;
	ld.global.f64 	%fd97, [%rd129+8];
	setp.lt.f64 	%p64, %fd96, %fd97;
	selp.b32 	%r207, %r424, %r432, %p64;
	add.s32 	%r208, %r424, 1;
	ld.global.f64 	%fd98, [%rd127+24];
	mul.wide.u32 	%rd130, %r207, 16;
	add.s64 	%rd131, %rd8, %rd130;
	ld.global.f64 	%fd99, [%rd131+8];
	setp.lt.f64 	%p65, %fd98, %fd99;
	selp.b32 	%r209, %r208, %r207, %p65;
	add.s32 	%r210, %r424, 2;
	ld.global.f64 	%fd100, [%rd127+40];
	mul.wide.u32 	%rd132, %r209, 16;
	add.s64 	%rd133, %rd8, %rd132;
	ld.global.f64 	%fd101, [%rd133+8];
	setp.lt.f64 	%p66, %fd100, %fd101;
	selp.b32 	%r211, %r210, %r209, %p66;
	add.s32 	%r212, %r424, 3;
	ld.global.f64 	%fd102, [%rd127+56];
	mul.wide.u32 	%rd134, %r211, 16;
	add.s64 	%rd135, %rd8, %rd134;
	ld.global.f64 	%fd103, [%rd135+8];
	setp.lt.f64 	%p67, %fd102, %fd103;
	selp.b32 	%r213, %r212, %r211, %p67;
	add.s32 	%r214, %r424, 4;
	ld.global.f64 	%fd104, [%rd127+72];
	mul.wide.u32 	%rd136, %r213, 16;
	add.s64 	%rd137, %rd8, %rd136;
	ld.global.f64 	%fd105, [%rd137+8];
	setp.lt.f64 	%p68, %fd104, %fd105;
	selp.b32 	%r215, %r214, %r213, %p68;
	add.s32 	%r216, %r424, 5;
	ld.global.f64 	%fd106, [%rd127+88];
	mul.wide.u32 	%rd138, %r215, 16;
	add.s64 	%rd139, %rd8, %rd138;
	ld.global.f64 	%fd107, [%rd139+8];
	setp.lt.f64 	%p69, %fd106, %fd107;
	selp.b32 	%r217, %r216, %r215, %p69;
	add.s32 	%r218, %r424, 6;
	ld.global.f64 	%fd108, [%rd127+104];
	mul.wide.u32 	%rd140, %r217, 16;
	add.s64 	%rd141, %rd8, %rd140;
	ld.global.f64 	%fd109, [%rd141+8];
	setp.lt.f64 	%p70, %fd108, %fd109;
	selp.b32 	%r219, %r218, %r217, %p70;
	add.s32 	%r220, %r424, 7;
	ld.global.f64 	%fd110, [%rd127+120];
	mul.wide.u32 	%rd142, %r219, 16;
	add.s64 	%rd143, %rd8, %rd142;
	ld.global.f64 	%fd111, [%rd143+8];
	setp.lt.f64 	%p71, %fd110, %fd111;
	selp.b32 	%r432, %r220, %r219, %p71;
	add.s32 	%r424, %r424, 8;
$L__BB1_25:
	setp.eq.s32 	%p72, %r8, 0;
	@%p72 bra 	$L__BB1_32;
	setp.lt.u32 	%p73, %r5, 3;
	@%p73 bra 	$L__BB1_28;
	mul.wide.u32 	%rd144, %r424, 16;
	add.s64 	%rd145, %rd8, %rd144;
	ld.global.f64 	%fd112, [%rd145+8];
	mul.wide.u32 	%rd146, %r432, 16;
	add.s64 	%rd147, %rd8, %rd146;
	ld.global.f64 	%fd113, [%rd147+8];
	setp.lt.f64 	%p74, %fd112, %fd113;
	selp.b32 	%r222, %r424, %r432, %p74;
	add.s32 	%r223, %r424, 1;
	ld.global.f64 	%fd114, [%rd145+24];
	mul.wide.u32 	%rd148, %r222, 16;
	add.s64 	%rd149, %rd8, %rd148;
	ld.global.f64 	%fd115, [%rd149+8];
	setp.lt.f64 	%p75, %fd114, %fd115;
	selp.b32 	%r224, %r223, %r222, %p75;
	add.s32 	%r225, %r424, 2;
	ld.global.f64 	%fd116, [%rd145+40];
	mul.wide.u32 	%rd150, %r224, 16;
	add.s64 	%rd151, %rd8, %rd150;
	ld.global.f64 	%fd117, [%rd151+8];
	setp.lt.f64 	%p76, %fd116, %fd117;
	selp.b32 	%r226, %r225, %r224, %p76;
	add.s32 	%r227, %r424, 3;
	ld.global.f64 	%fd118, [%rd145+56];
	mul.wide.u32 	%rd152, %r226, 16;
	add.s64 	%rd153, %rd8, %rd152;
	ld.global.f64 	%fd119, [%rd153+8];
	setp.lt.f64 	%p77, %fd118, %fd119;
	selp.b32 	%r432, %r227, %r226, %p77;
	add.s32 	%r424, %r424, 4;
$L__BB1_28:
	setp.eq.s32 	%p78, %r9, 0;
	@%p78 bra 	$L__BB1_32;
	setp.eq.s32 	%p79, %r9, 1;
	mul.wide.u32 	%rd154, %r424, 16;
	add.s64 	%rd155, %rd8, %rd154;
	add.s64 	%rd9, %rd155, 8;
	ld.global.f64 	%fd120, [%rd155+8];
	mul.wide.u32 	%rd156, %r432, 16;
	add.s64 	%rd157, %rd8, %rd156;
	ld.global.f64 	%fd121, [%rd157+8];
	setp.lt.f64 	%p80, %fd120, %fd121;
	selp.b32 	%r432, %r424, %r432, %p80;
	@%p79 bra 	$L__BB1_32;
	setp.eq.s32 	%p81, %r9, 2;
	add.s32 	%r228, %r424, 1;
	ld.global.f64 	%fd122, [%rd9+16];
	mul.wide.u32 	%rd158, %r432, 16;
	add.s64 	%rd159, %rd8, %rd158;
	ld.global.f64 	%fd123, [%rd159+8];
	setp.lt.f64 	%p82, %fd122, %fd123;
	selp.b32 	%r432, %r228, %r432, %p82;
	@%p81 bra 	$L__BB1_32;
	add.s32 	%r229, %r424, 2;
	ld.global.f64 	%fd124, [%rd9+32];
	mul.wide.u32 	%rd160, %r432, 16;
	add.s64 	%rd161, %rd8, %rd160;
	ld.global.f64 	%fd125, [%rd161+8];
	setp.lt.f64 	%p83, %fd124, %fd125;
	selp.b32 	%r432, %r229, %r432, %p83;
$L__BB1_32:
	ld.global.u32 	%r230, [%rd8];
	ld.global.f64 	%fd126, [%rd8+8];
	mul.wide.u32 	%rd162, %r432, 16;
	add.s64 	%rd163, %rd8, %rd162;
	.pragma "used_bytes_mask 15";
	ld.global.v2.u32 	{%r231, %r232}, [%rd163];
	ld.global.v2.u32 	{%r233, %r234}, [%rd163+8];
	st.global.v2.u32 	[%rd8], {%r231, %r232};
	st.global.v2.u32 	[%rd8+8], {%r233, %r234};
	st.global.u32 	[%rd163], %r230;
	st.global.f64 	[%rd163+8], %fd126;
$L__BB1_33:
	setp.lt.s32 	%p84, %r99, 2;
	ld.global.u64 	%rd164, [%rd2+16];
	cvta.to.global.u64 	%rd10, %rd164;
	@%p84 bra 	$L__BB1_48;
	setp.lt.u32 	%p85, %r3, 15;
	mov.b32 	%r444, 0;
	mov.b32 	%r436, 1;
	@%p85 bra 	$L__BB1_37;
	mov.b32 	%r444, 0;
	mov.b32 	%r436, 1;
$L__BB1_36:
	.pragma "nounroll";
	mul.wide.u32 	%rd165, %r436, 16;
	add.s64 	%rd166, %rd10, %rd165;
	ld.global.f64 	%fd127, [%rd166+8];
	mul.wide.u32 	%rd167, %r444, 16;
	add.s64 	%rd168, %rd10, %rd167;
	ld.global.f64 	%fd128, [%rd168+8];
	setp.lt.f64 	%p86, %fd127, %fd128;
	selp.b32 	%r240, %r436, %r444, %p86;
	add.s32 	%r241, %r436, 1;
	ld.global.f64 	%fd129, [%rd166+24];
	mul.wide.u32 	%rd169, %r240, 16;
	add.s64 	%rd170, %rd10, %rd169;
	ld.global.f64 	%fd130, [%rd170+8];
	setp.lt.f64 	%p87, %fd129, %fd130;
	selp.b32 	%r242, %r241, %r240, %p87;
	add.s32 	%r243, %r436, 2;
	ld.global.f64 	%fd131, [%rd166+40];
	mul.wide.u32 	%rd171, %r242, 16;
	add.s64 	%rd172, %rd10, %rd171;
	ld.global.f64 	%fd132, [%rd172+8];
	setp.lt.f64 	%p88, %fd131, %fd132;
	selp.b32 	%r244, %r243, %r242, %p88;
	add.s32 	%r245, %r436, 3;
	ld.global.f64 	%fd133, [%rd166+56];
	mul.wide.u32 	%rd173, %r244, 16;
	add.s64 	%rd174, %rd10, %rd173;
	ld.global.f64 	%fd134, [%rd174+8];
	setp.lt.f64 	%p89, %fd133, %fd134;
	selp.b32 	%r246, %r245, %r244, %p89;
	add.s32 	%r247, %r436, 4;
	ld.global.f64 	%fd135, [%rd166+72];
	mul.wide.u32 	%rd175, %r246, 16;
	add.s64 	%rd176, %rd10, %rd175;
	ld.global.f64 	%fd136, [%rd176+8];
	setp.lt.f64 	%p90, %fd135, %fd136;
	selp.b32 	%r248, %r247, %r246, %p90;
	add.s32 	%r249, %r436, 5;
	ld.global.f64 	%fd137, [%rd166+88];
	mul.wide.u32 	%rd177, %r248, 16;
	add.s64 	%rd178, %rd10, %rd177;
	ld.global.f64 	%fd138, [%rd178+8];
	setp.lt.f64 	%p91, %fd137, %fd138;
	selp.b32 	%r250, %r249, %r248, %p91;
	add.s32 	%r251, %r436, 6;
	ld.global.f64 	%fd139, [%rd166+104];
	mul.wide.u32 	%rd179, %r250, 16;
	add.s64 	%rd180, %rd10, %rd179;
	ld.global.f64 	%fd140, [%rd180+8];
	setp.lt.f64 	%p92, %fd139, %fd140;
	selp.b32 	%r252, %r251, %r250, %p92;
	add.s32 	%r253, %r436, 7;
	ld.global.f64 	%fd141, [%rd166+120];
	mul.wide.u32 	%rd181, %r252, 16;
	add.s64 	%rd182, %rd10, %rd181;
	ld.global.f64 	%fd142, [%rd182+8];
	setp.lt.f64 	%p93, %fd141, %fd142;
	selp.b32 	%r254, %r253, %r252, %p93;
	add.s32 	%r255, %r436, 8;
	ld.global.f64 	%fd143, [%rd166+136];
	mul.wide.u32 	%rd183, %r254, 16;
	add.s64 	%rd184, %rd10, %rd183;
	ld.global.f64 	%fd144, [%rd184+8];
	setp.lt.f64 	%p94, %fd143, %fd144;
	selp.b32 	%r256, %r255, %r254, %p94;
	add.s32 	%r257, %r436, 9;
	ld.global.f64 	%fd145, [%rd166+152];
	mul.wide.u32 	%rd185, %r256, 16;
	add.s64 	%rd186, %rd10, %rd185;
	ld.global.f64 	%fd146, [%rd186+8];
	setp.lt.f64 	%p95, %fd145, %fd146;
	selp.b32 	%r258, %r257, %r256, %p95;
	add.s32 	%r259, %r436, 10;
	ld.global.f64 	%fd147, [%rd166+168];
	mul.wide.u32 	%rd187, %r258, 16;
	add.s64 	%rd188, %rd10, %rd187;
	ld.global.f64 	%fd148, [%rd188+8];
	setp.lt.f64 	%p96, %fd147, %fd148;
	selp.b32 	%r260, %r259, %r258, %p96;
	add.s32 	%r261, %r436, 11;
	ld.global.f64 	%fd149, [%rd166+184];
	mul.wide.u32 	%rd189, %r260, 16;
	add.s64 	%rd190, %rd10, %rd189;
	ld.global.f64 	%fd150, [%rd190+8];
	setp.lt.f64 	%p97, %fd149, %fd150;
	selp.b32 	%r262, %r261, %r260, %p97;
	add.s32 	%r263, %r436, 12;
	ld.global.f64 	%fd151, [%rd166+200];
	mul.wide.u32 	%rd191, %r262, 16;
	add.s64 	%rd192, %rd10, %rd191;
	ld.global.f64 	%fd152, [%rd192+8];
	setp.lt.f64 	%p98, %fd151, %fd152;
	selp.b32 	%r264, %r263, %r262, %p98;
	add.s32 	%r265, %r436, 13;
	ld.global.f64 	%fd153, [%rd166+216];
	mul.wide.u32 	%rd193, %r264, 16;
	add.s64 	%rd194, %rd10, %rd193;
	ld.global.f64 	%fd154, [%rd194+8];
	setp.lt.f64 	%p99, %fd153, %fd154;
	selp.b32 	%r266, %r265, %r264, %p99;
	add.s32 	%r267, %r436, 14;
	ld.global.f64 	%fd155, [%rd166+232];
	mul.wide.u32 	%rd195, %r266, 16;
	add.s64 	%rd196, %rd10, %rd195;
	ld.global.f64 	%fd156, [%rd196+8];
	setp.lt.f64 	%p100, %fd155, %fd156;
	selp.b32 	%r268, %r267, %r266, %p100;
	add.s32 	%r269, %r436, 15;
	ld.global.f64 	%fd157, [%rd166+248];
	mul.wide.u32 	%rd197, %r268, 16;
	add.s64 	%rd198, %rd10, %rd197;
	ld.global.f64 	%fd158, [%rd198+8];
	setp.lt.f64 	%p101, %fd157, %fd158;
	selp.b32 	%r444, %r269, %r268, %p101;
	add.s32 	%r436, %r436, 16;
	setp.ne.s32 	%p102, %r269, %r7;
	@%p102 bra 	$L__BB1_36;
$L__BB1_37:
	setp.eq.s32 	%p103, %r6, 0;
	@%p103 bra 	$L__BB1_47;
	setp.lt.u32 	%p104, %r4, 7;
	@%p104 bra 	$L__BB1_40;
	mul.wide.u32 	%rd199, %r436, 16;
	add.s64 	%rd200, %rd10, %rd199;
	ld.global.f64 	%fd159, [%rd200+8];
	mul.wide.u32 	%rd201, %r444, 16;
	add.s64 	%rd202, %rd10, %rd201;
	ld.global.f64 	%fd160, [%rd202+8];
	setp.lt.f64 	%p105, %fd159, %fd160;
	selp.b32 	%r271, %r436, %r444, %p105;
	add.s32 	%r272, %r436, 1;
	ld.global.f64 	%fd161, [%rd200+24];
	mul.wide.u32 	%rd203, %r271, 16;
	add.s64 	%rd204, %rd10, %rd203;
	ld.global.f64 	%fd162, [%rd204+8];
	setp.lt.f64 	%p106, %fd161, %fd162;
	selp.b32 	%r273, %r272, %r271, %p106;
	add.s32 	%r274, %r436, 2;
	ld.global.f64 	%fd163, [%rd200+40];
	mul.wide.u32 	%rd205, %r273, 16;
	add.s64 	%rd206, %rd10, %rd205;
	ld.global.f64 	%fd164, [%rd206+8];
	setp.lt.f64 	%p107, %fd163, %fd164;
	selp.b32 	%r275, %r274, %r273, %p107;
	add.s32 	%r276, %r436, 3;
	ld.global.f64 	%fd165, [%rd200+56];
	mul.wide.u32 	%rd207, %r275, 16;
	add.s64 	%rd208, %rd10, %rd207;
	ld.global.f64 	%fd166, [%rd208+8];
	setp.lt.f64 	%p108, %fd165, %fd166;
	selp.b32 	%r277, %r276, %r275, %p108;
	add.s32 	%r278, %r436, 4;
	ld.global.f64 	%fd167, [%rd200+72];
	mul.wide.u32 	%rd209, %r277, 16;
	add.s64 	%rd210, %rd10, %rd209;
	ld.global.f64 	%fd168, [%rd210+8];
	setp.lt.f64 	%p109, %fd167, %fd168;
	selp.b32 	%r279, %r278, %r277, %p109;
	add.s32 	%r280, %r436, 5;
	ld.global.f64 	%fd169, [%rd200+88];
	mul.wide.u32 	%rd211, %r279, 16;
	add.s64 	%rd212, %rd10, %rd211;
	ld.global.f64 	%fd170, [%rd212+8];
	setp.lt.f64 	%p110, %fd169, %fd170;
	selp.b32 	%r281, %r280, %r279, %p110;
	add.s32 	%r282, %r436, 6;
	ld.global.f64 	%fd171, [%rd200+104];
	mul.wide.u32 	%rd213, %r281, 16;
	add.s64 	%rd214, %rd10, %rd213;
	ld.global.f64 	%fd172, [%rd214+8];
	setp.lt.f64 	%p111, %fd171, %fd172;
	selp.b32 	%r283, %r282, %r281, %p111;
	add.s32 	%r284, %r436, 7;
	ld.global.f64 	%fd173, [%rd200+120];
	mul.wide.u32 	%rd215, %r283, 16;
	add.s64 	%rd216, %rd10, %rd215;
	ld.global.f64 	%fd174, [%rd216+8];
	setp.lt.f64 	%p112, %fd173, %fd174;
	selp.b32 	%r444, %r284, %r283, %p112;
	add.s32 	%r436, %r436, 8;
$L__BB1_40:
	setp.eq.s32 	%p113, %r8, 0;
	@%p113 bra 	$L__BB1_47;
	setp.lt.u32 	%p114, %r5, 3;
	@%p114 bra 	$L__BB1_43;
	mul.wide.u32 	%rd217, %r436, 16;
	add.s64 	%rd218, %rd10, %rd217;
	ld.global.f64 	%fd175, [%rd218+8];
	mul.wide.u32 	%rd219, %r444, 16;
	add.s64 	%rd220, %rd10, %rd219;
	ld.global.f64 	%fd176, [%rd220+8];
	setp.lt.f64 	%p115, %fd175, %fd176;
	selp.b32 	%r286, %r436, %r444, %p115;
	add.s32 	%r287, %r436, 1;
	ld.global.f64 	%fd177, [%rd218+24];
	mul.wide.u32 	%rd221, %r286, 16;
	add.s64 	%rd222, %rd10, %rd221;
	ld.global.f64 	%fd178, [%rd222+8];
	setp.lt.f64 	%p116, %fd177, %fd178;
	selp.b32 	%r288, %r287, %r286, %p116;
	add.s32 	%r289, %r436, 2;
	ld.global.f64 	%fd179, [%rd218+40];
	mul.wide.u32 	%rd223, %r288, 16;
	add.s64 	%rd224, %rd10, %rd223;
	ld.global.f64 	%fd180, [%rd224+8];
	setp.lt.f64 	%p117, %fd179, %fd180;
	selp.b32 	%r290, %r289, %r288, %p117;
	add.s32 	%r291, %r436, 3;
	ld.global.f64 	%fd181, [%rd218+56];
	mul.wide.u32 	%rd225, %r290, 16;
	add.s64 	%rd226, %rd10, %rd225;
	ld.global.f64 	%fd182, [%rd226+8];
	setp.lt.f64 	%p118, %fd181, %fd182;
	selp.b32 	%r444, %r291, %r290, %p118;
	add.s32 	%r436, %r436, 4;
$L__BB1_43:
	setp.eq.s32 	%p119, %r9, 0;
	@%p119 bra 	$L__BB1_47;
	setp.eq.s32 	%p120, %r9, 1;
	mul.wide.u32 	%rd227, %r436, 16;
	add.s64 	%rd228, %rd10, %rd227;
	add.s64 	%rd11, %rd228, 8;
	ld.global.f64 	%fd183, [%rd228+8];
	mul.wide.u32 	%rd229, %r444, 16;
	add.s64 	%rd230, %rd10, %rd229;
	ld.global.f64 	%fd184, [%rd230+8];
	setp.lt.f64 	%p121, %fd183, %fd184;
	selp.b32 	%r444, %r436, %r444, %p121;
	@%p120 bra 	$L__BB1_47;
	setp.eq.s32 	%p122, %r9, 2;
	add.s32 	%r292, %r436, 1;
	ld.global.f64 	%fd185, [%rd11+16];
	mul.wide.u32 	%rd231, %r444, 16;
	add.s64 	%rd232, %rd10, %rd231;
	ld.global.f64 	%fd186, [%rd232+8];
	setp.lt.f64 	%p123, %fd185, %fd186;
	selp.b32 	%r444, %r292, %r444, %p123;
	@%p122 bra 	$L__BB1_47;
	add.s32 	%r293, %r436, 2;
	ld.global.f64 	%fd187, [%rd11+32];
	mul.wide.u32 	%rd233, %r444, 16;
	add.s64 	%rd234, %rd10, %rd233;
	ld.global.f64 	%fd188, [%rd234+8];
	setp.lt.f64 	%p124, %fd187, %fd188;
	selp.b32 	%r444, %r293, %r444, %p124;
$L__BB1_47:
	ld.global.u32 	%r294, [%rd10];
	ld.global.f64 	%fd189, [%rd10+8];
	mul.wide.u32 	%rd235, %r444, 16;
	add.s64 	%rd236, %rd10, %rd235;
	.pragma "used_bytes_mask 15";
	ld.global.v2.u32 	{%r295, %r296}, [%rd236];
	ld.global.v2.u32 	{%r297, %r298}, [%rd236+8];
	st.global.v2.u32 	[%rd10], {%r295, %r296};
	st.global.v2.u32 	[%rd10+8], {%r297, %r298};
	st.global.u32 	[%rd236], %r294;
	st.global.f64 	[%rd236+8], %fd189;
$L__BB1_48:
	setp.lt.s32 	%p125, %r99, 2;
	ld.global.u64 	%rd237, [%rd2+24];
	cvta.to.global.u64 	%rd12, %rd237;
	@%p125 bra 	$L__BB1_63;
	setp.lt.u32 	%p126, %r3, 15;
	mov.b32 	%r456, 0;
	mov.b32 	%r448, 1;
	@%p126 bra 	$L__BB1_52;
	mov.b32 	%r456, 0;
	mov.b32 	%r448, 1;
$L__BB1_51:
	.pragma "nounroll";
	mul.wide.u32 	%rd238, %r448, 16;
	add.s64 	%rd239, %rd12, %rd238;
	ld.global.f64 	%fd190, [%rd239+8];
	mul.wide.u32 	%rd240, %r456, 16;
	add.s64 	%rd241, %rd12, %rd240;
	ld.global.f64 	%fd191, [%rd241+8];
	setp.lt.f64 	%p127, %fd190, %fd191;
	selp.b32 	%r304, %r448, %r456, %p127;
	add.s32 	%r305, %r448, 1;
	ld.global.f64 	%fd192, [%rd239+24];
	mul.wide.u32 	%rd242, %r304, 16;
	add.s64 	%rd243, %rd12, %rd242;
	ld.global.f64 	%fd193, [%rd243+8];
	setp.lt.f64 	%p128, %fd192, %fd193;
	selp.b32 	%r306, %r305, %r304, %p128;
	add.s32 	%r307, %r448, 2;
	ld.global.f64 	%fd194, [%rd239+40];
	mul.wide.u32 	%rd244, %r306, 16;
	add.s64 	%rd245, %rd12, %rd244;
	ld.global.f64 	%fd195, [%rd245+8];
	setp.lt.f64 	%p129, %fd194, %fd195;
	selp.b32 	%r308, %r307, %r306, %p129;
	add.s32 	%r309, %r448, 3;
	ld.global.f64 	%fd196, [%rd239+56];
	mul.wide.u32 	%rd246, %r308, 16;
	add.s64 	%rd247, %rd12, %rd246;
	ld.global.f64 	%fd197, [%rd247+8];
	setp.lt.f64 	%p130, %fd196, %fd197;
	selp.b32 	%r310, %r309, %r308, %p130;
	add.s32 	%r311, %r448, 4;
	ld.global.f64 	%fd198, [%rd239+72];
	mul.wide.u32 	%rd248, %r310, 16;
	add.s64 	%rd249, %rd12, %rd248;
	ld.global.f64 	%fd199, [%rd249+8];
	setp.lt.f64 	%p131, %fd198, %fd199;
	selp.b32 	%r312, %r311, %r310, %p131;
	add.s32 	%r313, %r448, 5;
	ld.global.f64 	%fd200, [%rd239+88];
	mul.wide.u32 	%rd250, %r312, 16;
	add.s64 	%rd251, %rd12, %rd250;
	ld.global.f64 	%fd201, [%rd251+8];
	setp.lt.f64 	%p132, %fd200, %fd201;
	selp.b32 	%r314, %r313, %r312, %p132;
	add.s32 	%r315, %r448, 6;
	ld.global.f64 	%fd202, [%rd239+104];
	mul.wide.u32 	%rd252, %r314, 16;
	add.s64 	%rd253, %rd12, %rd252;
	ld.global.f64 	%fd203, [%rd253+8];
	setp.lt.f64 	%p133, %fd202, %fd203;
	selp.b32 	%r316, %r315, %r314, %p133;
	add.s32 	%r317, %r448, 7;
	ld.global.f64 	%fd204, [%rd239+120];
	mul.wide.u32 	%rd254, %r316, 16;
	add.s64 	%rd255, %rd12, %rd254;
	ld.global.f64 	%fd205, [%rd255+8];
	setp.lt.f64 	%p134, %fd204, %fd205;
	selp.b32 	%r318, %r317, %r316, %p134;
	add.s32 	%r319, %r448, 8;
	ld.global.f64 	%fd206, [%rd239+136];
	mul.wide.u32 	%rd256, %r318, 16;
	add.s64 	%rd257, %rd12, %rd256;
	ld.global.f64 	%fd207, [%rd257+8];
	setp.lt.f64 	%p135, %fd206, %fd207;
	selp.b32 	%r320, %r319, %r318, %p135;
	add.s32 	%r321, %r448, 9;
	ld.global.f64 	%fd208, [%rd239+152];
	mul.wide.u32 	%rd258, %r320, 16;
	add.s64 	%rd259, %rd12, %rd258;
	ld.global.f64 	%fd209, [%rd259+8];
	setp.lt.f64 	%p136, %fd208, %fd209;
	selp.b32 	%r322, %r321, %r320, %p136;
	add.s32 	%r323, %r448, 10;
	ld.global.f64 	%fd210, [%rd239+168];
	mul.wide.u32 	%rd260, %r322, 16;
	add.s64 	%rd261, %rd12, %rd260;
	ld.global.f64 	%fd211, [%rd261+8];
	setp.lt.f64 	%p137, %fd210, %fd211;
	selp.b32 	%r324, %r323, %r322, %p137;
	add.s32 	%r325, %r448, 11;
	ld.global.f64 	%fd212, [%rd239+184];
	mul.wide.u32 	%rd262, %r324, 16;
	add.s64 	%rd263, %rd12, %rd262;
	ld.global.f64 	%fd213, [%rd263+8];
	setp.lt.f64 	%p138, %fd212, %fd213;
	selp.b32 	%r326, %r325, %r324, %p138;
	add.s32 	%r327, %r448, 12;
	ld.global.f64 	%fd214, [%rd239+200];
	mul.wide.u32 	%rd264, %r326, 16;
	add.s64 	%rd265, %rd12, %rd264;
	ld.global.f64 	%fd215, [%rd265+8];
	setp.lt.f64 	%p139, %fd214, %fd215;
	selp.b32 	%r328, %r327, %r326, %p139;
	add.s32 	%r329, %r448, 13;
	ld.global.f64 	%fd216, [%rd239+216];
	mul.wide.u32 	%rd266, %r328, 16;
	add.s64 	%rd267, %rd12, %rd266;
	ld.global.f64 	%fd217, [%rd267+8];
	setp.lt.f64 	%p140, %fd216, %fd217;
	selp.b32 	%r330, %r329, %r328, %p140;
	add.s32 	%r331, %r448, 14;
	ld.global.f64 	%fd218, [%rd239+232];
	mul.wide.u32 	%rd268, %r330, 16;
	add.s64 	%rd269, %rd12, %rd268;
	ld.global.f64 	%fd219, [%rd269+8];
	setp.lt.f64 	%p141, %fd218, %fd219;
	selp.b32 	%r332, %r331, %r330, %p141;
	add.s32 	%r333, %r448, 15;
	ld.global.f64 	%fd220, [%rd239+248];
	mul.wide.u32 	%rd270, %r332, 16;
	add.s64 	%rd271, %rd12, %rd270;
	ld.global.f64 	%fd221, [%rd271+8];
	setp.lt.f64 	%p142, %fd220, %fd221;
	selp.b32 	%r456, %r333, %r332, %p142;
	add.s32 	%r448, %r448, 16;
	setp.ne.s32 	%p143, %r333, %r7;
	@%p143 bra 	$L__BB1_51;
$L__BB1_52:
	setp.eq.s32 	%p144, %r6, 0;
	@%p144 bra 	$L__BB1_62;
	setp.lt.u32 	%p145, %r4, 7;
	@%p145 bra 	$L__BB1_55;
	mul.wide.u32 	%rd272, %r448, 16;
	add.s64 	%rd273, %rd12, %rd272;
	ld.global.f64 	%fd222, [%rd273+8];
	mul.wide.u32 	%rd274, %r456, 16;
	add.s64 	%rd275, %rd12, %rd274;
	ld.global.f64 	%fd223, [%rd275+8];
	setp.lt.f64 	%p146, %fd222, %fd223;
	selp.b32 	%r335, %r448, %r456, %p146;
	add.s32 	%r336, %r448, 1;
	ld.global.f64 	%fd224, [%rd273+24];
	mul.wide.u32 	%rd276, %r335, 16;
	add.s64 	%rd277, %rd12, %rd276;
	ld.global.f64 	%fd225, [%rd277+8];
	setp.lt.f64 	%p147, %fd224, %fd225;
	selp.b32 	%r337, %r336, %r335, %p147;
	add.s32 	%r338, %r448, 2;
	ld.global.f64 	%fd226, [%rd273+40];
	mul.wide.u32 	%rd278, %r337, 16;
	add.s64 	%rd279, %rd12, %rd278;
	ld.global.f64 	%fd227, [%rd279+8];
	setp.lt.f64 	%p148, %fd226, %fd227;
	selp.b32 	%r339, %r338, %r337, %p148;
	add.s32 	%r340, %r448, 3;
	ld.global.f64 	%fd228, [%rd273+56];
	mul.wide.u32 	%rd280, %r339, 16;
	add.s64 	%rd281, %rd12, %rd280;
	ld.global.f64 	%fd229, [%rd281+8];
	setp.lt.f64 	%p149, %fd228, %fd229;
	selp.b32 	%r341, %r340, %r339, %p149;
	add.s32 	%r342, %r448, 4;
	ld.global.f64 	%fd230, [%rd273+72];
	mul.wide.u32 	%rd282, %r341, 16;
	add.s64 	%rd283, %rd12, %rd282;
	ld.global.f64 	%fd231, [%rd283+8];
	setp.lt.f64 	%p150, %fd230, %fd231;
	selp.b32 	%r343, %r342, %r341, %p150;
	add.s32 	%r344, %r448, 5;
	ld.global.f64 	%fd232, [%rd273+88];
	mul.wide.u32 	%rd284, %r343, 16;
	add.s64 	%rd285, %rd12, %rd284;
	ld.global.f64 	%fd233, [%rd285+8];
	setp.lt.f64 	%p151, %fd232, %fd233;
	selp.b32 	%r345, %r344, %r343, %p151;
	add.s32 	%r346, %r448, 6;
	ld.global.f64 	%fd234, [%rd273+104];
	mul.wide.u32 	%rd286, %r345, 16;
	add.s64 	%rd287, %rd12, %rd286;
	ld.global.f64 	%fd235, [%rd287+8];
	setp.lt.f64 	%p152, %fd234, %fd235;
	selp.b32 	%r347, %r346, %r345, %p152;
	add.s32 	%r348, %r448, 7;
	ld.global.f64 	%fd236, [%rd273+120];
	mul.wide.u32 	%rd288, %r347, 16;
	add.s64 	%rd289, %rd12, %rd288;
	ld.global.f64 	%fd237, [%rd289+8];
	setp.lt.f64 	%p153, %fd236, %fd237;
	selp.b32 	%r456, %r348, %r347, %p153;
	add.s32 	%r448, %r448, 8;
$L__BB1_55:
	setp.eq.s32 	%p154, %r8, 0;
	@%p154 bra 	$L__BB1_62;
	setp.lt.u32 	%p155, %r5, 3;
	@%p155 bra 	$L__BB1_58;
	mul.wide.u32 	%rd290, %r448, 16;
	add.s64 	%rd291, %rd12, %rd290;
	ld.global.f64 	%fd238, [%rd291+8];
	mul.wide.u32 	%rd292, %r456, 16;
	add.s64 	%rd293, %rd12, %rd292;
	ld.global.f64 	%fd239, [%rd293+8];
	setp.lt.f64 	%p156, %fd238, %fd239;
	selp.b32 	%r350, %r448, %r456, %p156;
	add.s32 	%r351, %r448, 1;
	ld.global.f64 	%fd240, [%rd291+24];
	mul.wide.u32 	%rd294, %r350, 16;
	add.s64 	%rd295, %rd12, %rd294;
	ld.global.f64 	%fd241, [%rd295+8];
	setp.lt.f64 	%p157, %fd240, %fd241;
	selp.b32 	%r352, %r351, %r350, %p157;
	add.s32 	%r353, %r448, 2;
	ld.global.f64 	%fd242, [%rd291+40];
	mul.wide.u32 	%rd296, %r352, 16;
	add.s64 	%rd297, %rd12, %rd296;
	ld.global.f64 	%fd243, [%rd297+8];
	setp.lt.f64 	%p158, %fd242, %fd243;
	selp.b32 	%r354, %r353, %r352, %p158;
	add.s32 	%r355, %r448, 3;
	ld.global.f64 	%fd244, [%rd291+56];
	mul.wide.u32 	%rd298, %r354, 16;
	add.s64 	%rd299, %rd12, %rd298;
	ld.global.f64 	%fd245, [%rd299+8];
	setp.lt.f64 	%p159, %fd244, %fd245;
	selp.b32 	%r456, %r355, %r354, %p159;
	add.s32 	%r448, %r448, 4;
$L__BB1_58:
	setp.eq.s32 	%p160, %r9, 0;
	@%p160 bra 	$L__BB1_62;
	setp.eq.s32 	%p161, %r9, 1;
	mul.wide.u32 	%rd300, %r448, 16;
	add.s64 	%rd301, %rd12, %rd300;
	add.s64 	%rd13, %rd301, 8;
	ld.global.f64 	%fd246, [%rd301+8];
	mul.wide.u32 	%rd302, %r456, 16;
	add.s64 	%rd303, %rd12, %rd302;
	ld.global.f64 	%fd247, [%rd303+8];
	setp.lt.f64 	%p162, %fd246, %fd247;
	selp.b32 	%r456, %r448, %r456, %p162;
	@%p161 bra 	$L__BB1_62;
	setp.eq.s32 	%p163, %r9, 2;
	add.s32 	%r356, %r448, 1;
	ld.global.f64 	%fd248, [%rd13+16];
	mul.wide.u32 	%rd304, %r456, 16;
	add.s64 	%rd305, %rd12, %rd304;
	ld.global.f64 	%fd249, [%rd305+8];
	setp.lt.f64 	%p164, %fd248, %fd249;
	selp.b32 	%r456, %r356, %r456, %p164;
	@%p163 bra 	$L__BB1_62;
	add.s32 	%r357, %r448, 2;
	ld.global.f64 	%fd250, [%rd13+32];
	mul.wide.u32 	%rd306, %r456, 16;
	add.s64 	%rd307, %rd12, %rd306;
	ld.global.f64 	%fd251, [%rd307+8];
	setp.lt.f64 	%p165, %fd250, %fd251;
	selp.b32 	%r456, %r357, %r456, %p165;
$L__BB1_62:
	ld.global.u32 	%r358, [%rd12];
	ld.global.f64 	%fd252, [%rd12+8];
	mul.wide.u32 	%rd308, %r456, 16;
	add.s64 	%rd309, %rd12, %rd308;
	.pragma "used_bytes_mask 15";
	ld.global.v2.u32 	{%r359, %r360}, [%rd309];
	ld.global.v2.u32 	{%r361, %r362}, [%rd309+8];
	st.global.v2.u32 	[%rd12], {%r359, %r360};
	st.global.v2.u32 	[%rd12+8], {%r361, %r362};
	st.global.u32 	[%rd309], %r358;
	st.global.f64 	[%rd309+8], %fd252;
$L__BB1_63:
	ld.param.u64 	%rd378, [_Z14sorting_kernelP11tempstruct2P10tempstructP7final_tiPii_param_1];
	ld.param.u64 	%rd377, [_Z14sorting_kernelP11tempstruct2P10tempstructP7final_tiPii_param_0];
	cvta.to.global.u64 	%rd310, %rd378;
	add.s64 	%rd312, %rd310, %rd19;
	ld.global.u64 	%rd313, [%rd312];
	cvta.to.global.u64 	%rd314, %rd313;
	ld.global.u64 	%rd315, [%rd2];
	cvta.to.global.u64 	%rd316, %rd315;
	.pragma "used_bytes_mask 15";
	ld.global.v2.u32 	{%r363, %r364}, [%rd316];
	ld.global.v2.u32 	{%r365, %r366}, [%rd316+8];
	st.global.v2.u32 	[%rd314], {%r363, %r364};
	st.global.v2.u32 	[%rd314+8], {%r365, %r366};
	ld.global.u64 	%rd317, [%rd312+8];
	cvta.to.global.u64 	%rd318, %rd317;
	ld.global.u64 	%rd319, [%rd2+8];
	cvta.to.global.u64 	%rd320, %rd319;
	.pragma "used_bytes_mask 15";
	ld.global.v2.u32 	{%r367, %r368}, [%rd320];
	ld.global.v2.u32 	{%r369, %r370}, [%rd320+8];
	st.global.v2.u32 	[%rd318], {%r367, %r368};
	st.global.v2.u32 	[%rd318+8], {%r369, %r370};
	ld.global.u64 	%rd321, [%rd312+16];
	cvta.to.global.u64 	%rd322, %rd321;
	ld.global.u64 	%rd323, [%rd2+16];
	cvta.to.global.u64 	%rd324, %rd323;
	.pragma "used_bytes_mask 15";
	ld.global.v2.u32 	{%r371, %r372}, [%rd324];
	ld.global.v2.u32 	{%r373, %r374}, [%rd324+8];
	st.global.v2.u32 	[%rd322], {%r371, %r372};
	st.global.v2.u32 	[%rd322+8], {%r373, %r374};
	ld.global.u64 	%rd325, [%rd312+24];
	cvta.to.global.u64 	%rd326, %rd325;
	ld.global.u64 	%rd327, [%rd2+24];
	cvta.to.global.u64 	%rd328, %rd327;
	.pragma "used_bytes_mask 15";
	ld.global.v2.u32 	{%r375, %r376}, [%rd328];
	ld.global.v2.u32 	{%r377, %r378}, [%rd328+8];
	st.global.v2.u32 	[%rd326], {%r375, %r376};
	st.global.v2.u32 	[%rd326+8], {%r377, %r378};
	ld.global.u64 	%rd329, [%rd312];
	cvta.to.global.u64 	%rd330, %rd329;
	cvta.to.global.u64 	%rd331, %rd377;
	mul.wide.s32 	%rd332, %r408, 24;
	add.s64 	%rd333, %rd331, %rd332;
	ld.global.u64 	%rd334, [%rd333];
	cvta.to.global.u64 	%rd335, %rd334;
	.pragma "used_bytes_mask 15";
	ld.global.v2.u32 	{%r379, %r380}, [%rd330];
	ld.global.v2.u32 	{%r381, %r382}, [%rd330+8];
	st.global.v2.u32 	[%rd335], {%r379, %r380};
	st.global.v2.u32 	[%rd335+8], {%r381, %r382};
	ld.global.u64 	%rd336, [%rd312+8];
	cvta.to.global.u64 	%rd337, %rd336;
	ld.global.u64 	%rd338, [%rd333];
	cvta.to.global.u64 	%rd339, %rd338;
	.pragma "used_bytes_mask 15";
	ld.global.v2.u32 	{%r383, %r384}, [%rd337];
	ld.global.v2.u32 	{%r385, %r386}, [%rd337+8];
	st.global.v2.u32 	[%rd339+16], {%r383, %r384};
	st.global.v2.u32 	[%rd339+24], {%r385, %r386};
	ld.global.u64 	%rd340, [%rd312+16];
	cvta.to.global.u64 	%rd341, %rd340;
	ld.global.u64 	%rd342, [%rd333];
	cvta.to.global.u64 	%rd343, %rd342;
	.pragma "used_bytes_mask 15";
	ld.global.v2.u32 	{%r387, %r388}, [%rd341];
	ld.global.v2.u32 	{%r389, %r390}, [%rd341+8];
	st.global.v2.u32 	[%rd343+32], {%r387, %r388};
	st.global.v2.u32 	[%rd343+40], {%r389, %r390};
	ld.global.u64 	%rd344, [%rd312+24];
	cvta.to.global.u64 	%rd345, %rd344;
	ld.global.u64 	%rd346, [%rd333];
	cvta.to.global.u64 	%rd347, %rd346;
	.pragma "used_bytes_mask 15";
	ld.global.v2.u32 	{%r391, %r392}, [%rd345];
	ld.global.v2.u32 	{%r393, %r394}, [%rd345+8];
	st.global.v2.u32 	[%rd347+48], {%r391, %r392};
	st.global.v2.u32 	[%rd347+56], {%r393, %r394};
	ld.global.u64 	%rd348, [%rd333];
	cvta.to.global.u64 	%rd349, %rd348;
	ld.global.f64 	%fd253, [%rd349+24];
	ld.global.f64 	%fd254, [%rd349+8];
	setp.lt.f64 	%p166, %fd253, %fd254;
	ld.global.f64 	%fd255, [%rd349+40];
	selp.u64 	%rd350, 1, 0, %p166;
	selp.u32 	%r395, 1, 0, %p166;
	mul.wide.u32 	%rd351, %r395, 16;
	add.s64 	%rd352, %rd349, %rd351;
	ld.global.f64 	%fd256, [%rd352+8];
	setp.lt.f64 	%p167, %fd255, %fd256;
	ld.global.f64 	%fd257, [%rd349+56];
	selp.b64 	%rd353, 2, %rd350, %p167;
	shl.b64 	%rd354, %rd353, 4;
	add.s64 	%rd355, %rd349, %rd354;
	ld.global.f64 	%fd258, [%rd355+8];
	setp.lt.f64 	%p168, %fd257, %fd258;
	ld.global.u32 	%r396, [%rd349];
	selp.b64 	%rd356, 3, %rd353, %p168;
	shl.b64 	%rd357, %rd356, 4;
	add.s64 	%rd358, %rd349, %rd357;
	.pragma "used_bytes_mask 15";
	ld.global.v2.u32 	{%r397, %r398}, [%rd358];
	ld.global.v2.u32 	{%r399, %r400}, [%rd358+8];
	st.global.v2.u32 	[%rd349], {%r397, %r398};
	st.global.v2.u32 	[%rd349+8], {%r399, %r400};
	st.global.u32 	[%rd358], %r396;
	st.global.f64 	[%rd358+8], %fd254;
	ld.global.u64 	%rd359, [%rd333];
	cvta.to.global.u64 	%rd360, %rd359;
	ld.global.u32 	%r401, [%rd360];
	ld.global.u64 	%rd361, [%rd333+8];
	cvta.to.global.u64 	%rd362, %rd361;
	st.global.u32 	[%rd362], %r401;
	ld.global.u64 	%rd363, [%rd333+16];
	cvta.to.global.u64 	%rd364, %rd363;
	ld.global.u64 	%rd365, [%rd333+8];
	cvta.to.global.u64 	%rd366, %rd365;
	ld.global.u32 	%r402, [%rd366];
	mul.wide.s32 	%rd367, %r402, 4;
	add.s64 	%rd368, %rd364, %rd367;
	ld.global.u32 	%r403, [%rd368];
	add.s32 	%r404, %r403, 1;
	st.global.u32 	[%rd368], %r404;
	ld.global.u64 	%rd369, [%rd333+16];
	cvta.to.global.u64 	%rd370, %rd369;
	ld.global.u64 	%rd371, [%rd333+8];
	cvta.to.global.u64 	%rd372, %rd371;
	ld.global.u32 	%r405, [%rd372];
	mul.wide.s32 	%rd373, %r405, 4;
	add.s64 	%rd374, %rd370, %rd373;
	ld.global.u32 	%r406, [%rd374];
	setp.gt.s32 	%p169, %r406, 0;
	selp.b32 	%r407, %r405, 0, %p169;
	mul.wide.s32 	%rd375, %r408, 4;
	add.s64 	%rd376, %rd1, %rd375;
	st.global.u32 	[%rd376], %r407;
	add.s32 	%r408, %r408, %r10;
	setp.lt.s32 	%p170, %r408, %r98;
	@%p170 bra 	$L__BB1_2;
$L__BB1_64:
	ret;

}


// ===== COMPILED SASS (sm_100) =====

	.target	sm_100

	.elftype	@"ET_EXEC"


//--------------------- .note.nv.tkinfo           --------------------------
	.section	.note.nv.tkinfo,"",@"SHT_NOTE"
	.sectionflags	@"SHF_NOTE_NV_TKINFO"
	.tkinfo
        /*0018*/ 	.word	0x00000002
        /*0030*/ 	.string	""
        /*0030*/ 	.string	"ptxas"
        /*0030*/ 	.string	"Cuda compilation tools, release 13.0, V13.0.88"
        /*0030*/ 	.string	"Build cuda_13.0.r13.0/compiler.36424714_0"
        /*0030*/ 	.string	"-arch sm_100 -m 64 "



//--------------------- .note.nv.cuinfo           --------------------------
	.section	.note.nv.cuinfo,"",@"SHT_NOTE"
	.sectionflags	@"SHF_NOTE_NV_CUINFO"
        /*0018*/ 	.short	0x0002
        /*001a*/ 	.short	0x0064
        /*001c*/ 	.short	0x0082
	.zero		2


//--------------------- .nv.info                  --------------------------
	.section	.nv.info,"",@"SHT_CUDA_INFO"
	.align	4


	//----- nvinfo : EIATTR_REGCOUNT
	.align		4
        /*0000*/ 	.byte	0x04, 0x2f
        /*0002*/ 	.short	(.L_1 - .L_0)
	.align		4
.L_0:
        /*0004*/ 	.word	index@(_Z15distance_kernelP8record_tS_P10distance_ti)
        /*0008*/ 	.word	0x0000001c


	//----- nvinfo : EIATTR_FRAME_SIZE
	.align		4
.L_1:
        /*000c*/ 	.byte	0x04, 0x11
        /*000e*/ 	.short	(.L_3 - .L_2)
	.align		4
.L_2:
        /*0010*/ 	.word	index@($__internal_0_$__cuda_sm20_dsqrt_rn_f64_mediumpath_v1)
        /*0014*/ 	.word	0x00000000


	//----- nvinfo : EIATTR_FRAME_SIZE
	.align		4
.L_3:
        /*0018*/ 	.byte	0x04, 0x11
        /*001a*/ 	.short	(.L_5 - .L_4)
	.align		4
.L_4:
        /*001c*/ 	.word	index@(_Z15distance_kernelP8record_tS_P10distance_ti)
        /*0020*/ 	.word	0x00000000


	//----- nvinfo : EIATTR_REGCOUNT
	.align		4
.L_5:
        /*0024*/ 	.byte	0x04, 0x2f
        /*0026*/ 	.short	(.L_7 - .L_6)
	.align		4
.L_6:
        /*0028*/ 	.word	index@(_Z14sorting_kernelP11tempstruct2P10tempstructP7final_tiPii)
        /*002c*/ 	.word	0x00000020


	//----- nvinfo : EIATTR_FRAME_SIZE
	.align		4
.L_7:
        /*0030*/ 	.byte	0x04, 0x11
        /*0032*/ 	.short	(.L_9 - .L_8)
	.align		4
.L_8:
        /*0034*/ 	.word	index@(_Z14sorting_kernelP11tempstruct2P10tempstructP7final_tiPii)
        /*0038*/ 	.word	0x00000000


	//----- nvinfo : EIATTR_MIN_STACK_SIZE
	.align		4
.L_9:
        /*003c*/ 	.byte	0x04, 0x12
        /*003e*/ 	.short	(.L_11 - .L_10)
	.align		4
.L_10:
        /*0040*/ 	.word	index@(_Z14sorting_kernelP11tempstruct2P10tempstructP7final_tiPii)
        /*0044*/ 	.word	0x00000000


	//----- nvinfo : EIATTR_MIN_STACK_SIZE
	.align		4
.L_11:
        /*0048*/ 	.byte	0x04, 0x12
        /*004a*/ 	.short	(.L_13 - .L_12)
	.align		4
.L_12:
        /*004c*/ 	.word	index@(_Z15distance_kernelP8record_tS_P10distance_ti)
        /*0050*/ 	.word	0x00000000
.L_13:


//--------------------- .nv.compat                --------------------------
	.section	.nv.compat,"",@"SHT_CUDA_COMPAT_INFO"
	.align	4
        /*0000*/ 	.byte	0x02, 0x09, 0x00, 0x00, 0x02, 0x02, 0x01, 0x00, 0x02, 0x05, 0x05, 0x00, 0x03, 0x07, 0x01, 0x01
        /*0010*/ 	.byte	0x02, 0x03, 0x00, 0x00, 0x02, 0x06, 0x01, 0x00, 0x04, 0x0b, 0x08, 0x00, 0x01, 0x00, 0x00, 0x00
        /*0020*/ 	.byte	0x00, 0x00, 0x00, 0x00


//--------------------- .nv.info._Z14sorting_kernelP11tempstruct2P10tempstructP7final_tiPii --------------------------
	.section	.nv.info._Z14sorting_kernelP11tempstruct2P10tempstructP7final_tiPii,"",@"SHT_CUDA_INFO"
	.sectionflags	@""
	.align	4


	//----- nvinfo : EIATTR_CUDA_API_VERSION
	.align		4
        /*0000*/ 	.byte	0x04, 0x37
        /*0002*/ 	.short	(.L_15 - .L_14)
.L_14:
        /*0004*/ 	.word	0x00000082


	//----- nvinfo : EIATTR_KPARAM_INFO
	.align		4
.L_15:
        /*0008*/ 	.byte	0x04, 0x17
        /*000a*/ 	.short	(.L_17 - .L_16)
.L_16:
        /*000c*/ 	.word	0x00000000
        /*0010*/ 	.short	0x0005
        /*0012*/ 	.short	0x0028
        /*0014*/ 	.byte	0x00, 0xf0, 0x11, 0x00


	//----- nvinfo : EIATTR_KPARAM_INFO
	.align		4
.L_17:
        /*0018*/ 	.byte	0x04, 0x17
        /*001a*/ 	.short	(.L_19 - .L_18)
.L_18:
        /*001c*/ 	.word	0x00000000
        /*0020*/ 	.short	0x0004
        /*0022*/ 	.short	0x0020
        /*0024*/ 	.byte	0x00, 0xf5, 0x21, 0x00


	//----- nvinfo : EIATTR_KPARAM_INFO
	.align		4
.L_19:
        /*0028*/ 	.byte	0x04, 0x17
        /*002a*/ 	.short	(.L_21 - .L_20)
.L_20:
        /*002c*/ 	.word	0x00000000
        /*0030*/ 	.short	0x0003
        /*0032*/ 	.short	0x0018
        /*0034*/ 	.byte	0x00, 0xf0, 0x11, 0x00


	//----- nvinfo : EIATTR_KPARAM_INFO
	.align		4
.L_21:
        /*0038*/ 	.byte	0x04, 0x17
        /*003a*/ 	.short	(.L_23 - .L_22)
.L_22:
        /*003c*/ 	.word	0x00000000
        /*0040*/ 	.short	0x0002
        /*0042*/ 	.short	0x0010
        /*0044*/ 	.byte	0x00, 0xf5, 0x21, 0x00


	//----- nvinfo : EIATTR_KPARAM_INFO
	.align		4
.L_23:
        /*0048*/ 	.byte	0x04, 0x17
        /*004a*/ 	.short	(.L_25 - .L_24)
.L_24:
        /*004c*/ 	.word	0x00000000
        /*0050*/ 	.short	0x0001
        /*0052*/ 	.short	0x0008
        /*0054*/ 	.byte	0x00, 0xf5, 0x21, 0x00


	//----- nvinfo : EIATTR_KPARAM_INFO
	.align		4
.L_25:
        /*0058*/ 	.byte	0x04, 0x17
        /*005a*/ 	.short	(.L_27 - .L_26)
.L_26:
        /*005c*/ 	.word	0x00000000
        /*0060*/ 	.short	0x0000
        /*0062*/ 	.short	0x0000
        /*0064*/ 	.byte	0x00, 0xf5, 0x21, 0x00


	//----- nvinfo : EIATTR_SPARSE_MMA_MASK
	.align		4
.L_27:
        /*0068*/ 	.byte	0x03, 0x50
        /*006a*/ 	.short	0x0000


	//----- nvinfo : EIATTR_MAXREG_COUNT
	.align		4
        /*006c*/ 	.byte	0x03, 0x1b
        /*006e*/ 	.short	0x00ff


	//----- nvinfo : EIATTR_MERCURY_ISA_VERSION
	.align		4
        /*0070*/ 	.byte	0x03, 0x5f
        /*0072*/ 	.short	0x0101


	//----- nvinfo : EIATTR_UNUSED_LOAD_BYTE_OFFSET
	.align		4
        /*0074*/ 	.byte	0x04, 0x44
        /*0076*/ 	.short	(.L_29 - .L_28)


	//   ....[0]....
.L_28:
        /*0078*/ 	.word	0x00000e00
        /*007c*/ 	.word	0x0000000f


	//   ....[1]....
        /*0080*/ 	.word	0x00001a70
        /*0084*/ 	.word	0x0000000f


	//   ....[2]....
        /*0088*/ 	.word	0x000026e0
        /*008c*/ 	.word	0x0000000f


	//   ....[3]....
        /*0090*/ 	.word	0x00003350
        /*0094*/ 	.word	0x0000000f


	//   ....[4]....
        /*0098*/ 	.word	0x00003410
        /*009c*/ 	.word	0x0000000f


	//   ....[5]....
        /*00a0*/ 	.word	0x00003470
        /*00a4*/ 	.word	0x0000000f


	//   ....[6]....
        /*00a8*/ 	.word	0x000034e0
        /*00ac*/ 	.word	0x0000000f


	//   ....[7]....
        /*00b0*/ 	.word	0x00003540
        /*00b4*/ 	.word	0x0000000f


	//   ....[8]....
        /*00b8*/ 	.word	0x000035b0
        /*00bc*/ 	.word	0x0000000f


	//   ....[9]....
        /*00c0*/ 	.word	0x00003610
        /*00c4*/ 	.word	0x0000000f


	//   ....[10]....
        /*00c8*/ 	.word	0x00003670
        /*00cc*/ 	.word	0x0000000f


	//   ....[11]....
        /*00d0*/ 	.word	0x000036d0
        /*00d4*/ 	.word	0x0000000f


	//   ....[12]....
        /*00d8*/ 	.word	0x00003840
        /*00dc*/ 	.word	0x0000000f


	//----- nvinfo : EIATTR_VRC_CTA_INIT_COUNT
	.align		4
.L_29:
        /*00e0*/ 	.byte	0x02, 0x4a
	.zero		1
	.zero		1


	//----- nvinfo : EIATTR_EXIT_INSTR_OFFSETS
	.align		4
        /*00e4*/ 	.byte	0x04, 0x1c
        /*00e6*/ 	.short	(.L_31 - .L_30)


	//   ....[0]....
.L_30:
        /*00e8*/ 	.word	0x00000070


	//   ....[1]....
        /*00ec*/ 	.word	0x00003a20


	//----- nvinfo : EIATTR_CRS_STACK_SIZE
	.align		4
.L_31:
        /*00f0*/ 	.byte	0x04, 0x1e
        /*00f2*/ 	.short	(.L_33 - .L_32)
.L_32:
        /*00f4*/ 	.word	0x00000000


	//----- nvinfo : EIATTR_CBANK_PARAM_SIZE
	.align		4
.L_33:
        /*00f8*/ 	.byte	0x03, 0x19
        /*00fa*/ 	.short	0x002c


	//----- nvinfo : EIATTR_PARAM_CBANK
	.align		4
        /*00fc*/ 	.byte	0x04, 0x0a
        /*00fe*/ 	.short	(.L_35 - .L_34)
	.align		4
.L_34:
        /*0100*/ 	.word	index@(.nv.constant0._Z14sorting_kernelP11tempstruct2P10tempstructP7final_tiPii)
        /*0104*/ 	.short	0x0380
        /*0106*/ 	.short	0x002c


	//----- nvinfo : EIATTR_SW_WAR
	.align		4
.L_35:
        /*0108*/ 	.byte	0x04, 0x36
        /*010a*/ 	.short	(.L_37 - .L_36)
.L_36:
        /*010c*/ 	.word	0x00000008
.L_37:


//--------------------- .nv.info._Z15distance_kernelP8record_tS_P10distance_ti --------------------------
	.section	.nv.info._Z15distance_kernelP8record_tS_P10distance_ti,"",@"SHT_CUDA_INFO"
	.sectionflags	@""
	.align	4


	//----- nvinfo : EIATTR_CUDA_API_VERSION
	.align		4
        /*0000*/ 	.byte	0x04, 0x37
        /*0002*/ 	.short	(.L_39 - .L_38)
.L_38:
        /*0004*/ 	.word	0x00000082


	//----- nvinfo : EIATTR_KPARAM_INFO
	.align		4
.L_39:
        /*0008*/ 	.byte	0x04, 0x17
        /*000a*/ 	.short	(.L_41 - .L_40)
.L_40:
        /*000c*/ 	.word	0x00000000
        /*0010*/ 	.short	0x0003
        /*0012*/ 	.short	0x0020
        /*0014*/ 	.byte	0x00, 0xf0, 0x11, 0x00


	//----- nvinfo : EIATTR_KPARAM_INFO
	.align		4
.L_41:
        /*0018*/ 	.byte	0x04, 0x17
        /*001a*/ 	.short	(.L_43 - .L_42)
.L_42:
        /*001c*/ 	.word	0x00000000
        /*0020*/ 	.short	0x0002
        /*0022*/ 	.short	0x0018
        /*0024*/ 	.byte	0x00, 0xf5, 0x21, 0x00


	//----- nvinfo : EIATTR_KPARAM_INFO
	.align		4
.L_43:
        /*0028*/ 	.byte	0x04, 0x17
        /*002a*/ 	.short	(.L_45 - .L_44)
.L_44:
        /*002c*/ 	.word	0x00000000
        /*0030*/ 	.short	0x0001
        /*0032*/ 	.short	0x0008
        /*0034*/ 	.byte	0x00, 0xf0, 0x41, 0x00


	//----- nvinfo : EIATTR_KPARAM_INFO
	.align		4
.L_45:
        /*0038*/ 	.byte	0x04, 0x17
        /*003a*/ 	.short	(.L_47 - .L_46)
.L_46:
        /*003c*/ 	.word	0x00000000
        /*0040*/ 	.short	0x0000
        /*0042*/ 	.short	0x0000
        /*0044*/ 	.byte	0x00, 0xf5, 0x21, 0x00


	//----- nvinfo : EIATTR_SPARSE_MMA_MASK
	.align		4
.L_47:
        /*0048*/ 	.byte	0x03, 0x50
        /*004a*/ 	.short	0x0000


	//----- nvinfo : EIATTR_MAXREG_COUNT
	.align		4
        /*004c*/ 	.byte	0x03, 0x1b
        /*004e*/ 	.short	0x00ff


	//----- nvinfo : EIATTR_MERCURY_ISA_VERSION
	.align		4
        /*0050*/ 	.byte	0x03, 0x5f
        /*0052*/ 	.short	0x0101


	//----- nvinfo : EIATTR_VRC_CTA_INIT_COUNT
	.align		4
        /*0054*/ 	.byte	0x02, 0x4a
	.zero		1
	.zero		1


	//----- nvinfo : EIATTR_EXIT_INSTR_OFFSETS
	.align		4
        /*0058*/ 	.byte	0x04, 0x1c
        /*005a*/ 	.short	(.L_49 - .L_48)


	//   ....[0]....
.L_48:
        /*005c*/ 	.word	0x00000070


	//   ....[1]....
        /*0060*/ 	.word	0x000007d0


	//----- nvinfo : EIATTR_CRS_STACK_SIZE
	.align		4
.L_49:
        /*0064*/ 	.byte	0x04, 0x1e
        /*0066*/ 	.short	(.L_51 - .L_50)
.L_50:
        /*0068*/ 	.word	0x00000000


	//----- nvinfo : EIATTR_CBANK_PARAM_SIZE
	.align		4
.L_51:
        /*006c*/ 	.byte	0x03, 0x19
        /*006e*/ 	.short	0x0024


	//----- nvinfo : EIATTR_PARAM_CBANK
	.align		4
        /*0070*/ 	.byte	0x04, 0x0a
        /*0072*/ 	.short	(.L_53 - .L_52)
	.align		4
.L_52:
        /*0074*/ 	.word	index@(.nv.constant0._Z15distance_kernelP8record_tS_P10distance_ti)
        /*0078*/ 	.short	0x0380
        /*007a*/ 	.short	0x0024


	//----- nvinfo : EIATTR_SW_WAR
	.align		4
.L_53:
        /*007c*/ 	.byte	0x04, 0x36
        /*007e*/ 	.short	(.L_55 - .L_54)
.L_54:
        /*0080*/ 	.word	0x00000008
.L_55:


//--------------------- .nv.callgraph             --------------------------
	.section	.nv.callgraph,"",@"SHT_CUDA_CALLGRAPH"
	.align	4
	.sectionentsize	8
	.align		4
        /*0000*/ 	.word	0x00000000
	.align		4
        /*0004*/ 	.word	0xffffffff
	.align		4
        /*0008*/ 	.word	0x00000000
	.align		4
        /*000c*/ 	.word	0xfffffffe
	.align		4
        /*0010*/ 	.word	0x00000000
	.align		4
        /*0014*/ 	.word	0xfffffffd
	.align		4
        /*0018*/ 	.word	0x00000000
	.align		4
        /*001c*/ 	.word	0xfffffffc


//--------------------- .text._Z14sorting_kernelP11tempstruct2P10tempstructP7final_tiPii --------------------------
	.section	.text._Z14sorting_kernelP11tempstruct2P10tempstructP7final_tiPii,"ax",@progbits
	.align	128
        .global         _Z14sorting_kernelP11tempstruct2P10tempstructP7final_tiPii
        .type           _Z14sorting_kernelP11tempstruct2P10tempstructP7final_tiPii,@function
        .size           _Z14sorting_kernelP11tempstruct2P10tempstructP7final_tiPii,(.L_x_36 - _Z14sorting_kernelP11tempstruct2P10tempstructP7final_tiPii)
        .other          _Z14sorting_kernelP11tempstruct2P10tempstructP7final_tiPii,@"STO_CUDA_ENTRY STV_DEFAULT"
_Z14sorting_kernelP11tempstruct2P10tempstructP7final_tiPii:
.text._Z14sorting_kernelP11tempstruct2P10tempstructP7final_tiPii:
[----:B------:R-:W-:Y:S01]  /*0000*/  LDC R1, c[0x0][0x37c] ;  /* 0x0000df00ff017b82 */ /* 0x000fe20000000800 */
[----:B------:R-:W0:Y:S07]  /*0010*/  S2R R0, SR_TID.X ;  /* 0x0000000000007919 */ /* 0x000e2e0000002100 */
[----:B------:R-:W0:Y:S01]  /*0020*/  S2UR UR4, SR_CTAID.X ;  /* 0x00000000000479c3 */ /* 0x000e220000002500 */
[----:B------:R-:W1:Y:S07]  /*0030*/  LDCU UR5, c[0x0][0x398] ;  /* 0x00007300ff0577ac */ /* 0x000e6e0008000800 */
[----:B------:R-:W0:Y:S02]  /*0040*/  LDC R3, c[0x0][0x360] ;  /* 0x0000d800ff037b82 */ /* 0x000e240000000800 */
[----:B0-----:R-:W-:-:S05]  /*0050*/  IMAD R0, R3, UR4, R0 ;  /* 0x0000000403007c24 */ /* 0x001fca000f8e0200 */
[----:B-1----:R-:W-:-:S13]  /*0060*/  ISETP.GE.AND P0, PT, R0, UR5, PT ;  /* 0x0000000500007c0c */ /* 0x002fda000bf06270 */
[----:B------:R-:W-:Y:S05]  /*0070*/  @P0 EXIT ;  /* 0x000000000000094d */ /* 0x000fea0003800000 */
[----:B------:R-:W0:Y:S01]  /*0080*/  LDC R2, c[0x0][0x3a8] ;  /* 0x0000ea00ff027b82 */ /* 0x000e220000000800 */
[----:B------:R-:W1:Y:S01]  /*0090*/  LDCU UR4, c[0x0][0x370] ;  /* 0x00006e00ff0477ac */ /* 0x000e620008000800 */
[----:B------:R-:W2:Y:S01]  /*00a0*/  LDCU.64 UR6, c[0x0][0x358] ;  /* 0x00006b00ff0677ac */ /* 0x000ea20008000a00 */
[----:B-1----:R-:W-:Y:S02]  /*00b0*/  IMAD R3, R3, UR4, RZ ;  /* 0x0000000403037c24 */ /* 0x002fe4000f8e02ff */
[C---:B0-----:R-:W-:Y:S01]  /*00c0*/  VIADD R5, R2.reuse, 0x7 ;  /* 0x0000000702057836 */ /* 0x041fe20000000000 */
[C---:B------:R-:W-:Y:S02]  /*00d0*/  IADD3 R4, PT, PT, R2.reuse, 0xf, RZ ;  /* 0x0000000f02047810 */ /* 0x040fe40007ffe0ff */
[----:B------:R-:W-:Y:S02]  /*00e0*/  IADD3 R7, PT, PT, R2, -0x1, RZ ;  /* 0xffffffff02077810 */ /* 0x000fe40007ffe0ff */
[----:B------:R-:W-:-:S02]  /*00f0*/  LOP3.LUT R9, R5, 0x7, RZ, 0xc0, !PT ;  /* 0x0000000705097812 */ /* 0x000fc400078ec0ff */
[----:B------:R-:W-:Y:S02]  /*0100*/  LOP3.LUT R8, R4, 0xf, RZ, 0xc0, !PT ;  /* 0x0000000f04087812 */ /* 0x000fe400078ec0ff */
[----:B------:R-:W-:Y:S01]  /*0110*/  LOP3.LUT R6, R7, 0xf, RZ, 0xc0, !PT ;  /* 0x0000000f07067812 */ /* 0x000fe200078ec0ff */
[----:B------:R-:W-:Y:S01]  /*0120*/  VIADD R9, R9, 0xffffffff ;  /* 0xffffffff09097836 */ /* 0x000fe20000000000 */
[----:B------:R-:W-:Y:S02]  /*0130*/  IADD3 R2, PT, PT, R2, -0x2, RZ ;  /* 0xfffffffe02027810 */ /* 0x000fe40007ffe0ff */
[----:B------:R-:W-:Y:S02]  /*0140*/  LOP3.LUT R4, R4, 0x7, RZ, 0xc0, !PT ;  /* 0x0000000704047812 */ /* 0x000fe400078ec0ff */
[----:B------:R-:W-:Y:S02]  /*0150*/  LOP3.LUT R5, R5, 0x3, RZ, 0xc0, !PT ;  /* 0x0000000305057812 */ /* 0x000fe400078ec0ff */
[----:B------:R-:W-:-:S02]  /*0160*/  LOP3.LUT R7, R7, 0xfffffff0, RZ, 0xc0, !PT ;  /* 0xfffffff007077812 */ /* 0x000fc400078ec0ff */
[----:B--2---:R-:W-:-:S07]  /*0170*/  IADD3 R8, PT, PT, R8, -0x1, RZ ;  /* 0xffffffff08087810 */ /* 0x004fce0007ffe0ff */
.L_x_24:
[----:B------:R-:W0:Y:S08]  /*0180*/  LDC R10, c[0x0][0x3a8] ;  /* 0x0000ea00ff0a7b82 */ /* 0x000e300000000800 */
[----:B------:R-:W1:Y:S01]  /*0190*/  LDC.64 R12, c[0x0][0x390] ;  /* 0x0000e400ff0c7b82 */ /* 0x000e620000000a00 */
[----:B0-----:R-:W-:Y:S01]  /*01a0*/  ISETP.GE.AND P1, PT, R10, 0x2, PT ;  /* 0x000000020a00780c */ /* 0x001fe20003f26270 */
[----:B-1----:R-:W-:-:S12]  /*01b0*/  IMAD.WIDE R12, R0, 0x20, R12 ;  /* 0x00000020000c7825 */ /* 0x002fd800078e020c */
[----:B------:R-:W-:Y:S05]  /*01c0*/  @!P1 BRA `(.L_x_0) ;  /* 0x0000000c00289947 */ /* 0x000fea0003800000 */
[----:B------:R0:W5:Y:S01]  /*01d0*/  LDG.E.64 R10, desc[UR6][R12.64] ;  /* 0x000000060c0a7981 */ /* 0x000162000c1e1b00 */
[----:B------:R-:W-:Y:S01]  /*01e0*/  ISETP.GE.U32.AND P0, PT, R2, 0xf, PT ;  /* 0x0000000f0200780c */ /* 0x000fe20003f06070 */
[----:B------:R-:W-:Y:S01]  /*01f0*/  HFMA2 R23, -RZ, RZ, 0, 0 ;  /* 0x00000000ff177431 */ /* 0x000fe200000001ff */
[----:B------:R-:W-:-:S11]  /*0200*/  MOV R21, 0x1 ;  /* 0x0000000100157802 */ /* 0x000fd60000000f00 */
[----:B0-----:R-:W-:Y:S05]  /*0210*/  @!P0 BRA `(.L_x_1) ;  /* 0x00000004006c8947 */ /* 0x001fea0003800000 */
[----:B-----5:R-:W-:Y:S02]  /*0220*/  IADD3 R24, P0, PT, R10, 0x88, RZ ;  /* 0x000000880a187810 */ /* 0x020fe40007f1e0ff */
[----:B------:R-:W-:-:S03]  /*0230*/  CS2R R22, SRZ ;  /* 0x0000000000167805 */ /* 0x000fc6000001ff00 */
[----:B------:R-:W-:-:S08]  /*0240*/  IMAD.X R25, RZ, RZ, R11, P0 ;  /* 0x000000ffff197224 */ /* 0x000fd000000e060b */
.L_x_2:
[----:B------:R-:W-:Y:S01]  /*0250*/  IMAD.WIDE.U32 R20, R23, 0x10, R10 ;  /* 0x0000001017147825 */ /* 0x000fe200078e000a */
[----:B------:R-:W-:Y:S02]  /*0260*/  MOV R14, R24 ;  /* 0x00000018000e7202 */ /* 0x000fe40000000f00 */
[----:B------:R-:W-:Y:S02]  /*0270*/  MOV R15, R25 ;  /* 0x00000019000f7202 */ /* 0x000fe40000000f00 */
[----:B------:R-:W2:Y:S04]  /*0280*/  LDG.E.64 R16, desc[UR6][R20.64+0x8] ;  /* 0x0000080614107981 */ /* 0x000ea8000c1e1b00 */
[----:B------:R-:W2:Y:S02]  /*0290*/  LDG.E.64 R18, desc[UR6][R14.64+-0x70] ;  /* 0xffff90060e127981 */ /* 0x000ea4000c1e1b00 */
[----:B--2---:R-:W-:-:S02]  /*02a0*/  DSETP.GEU.AND P0, PT, R18, R16, PT ;  /* 0x000000101200722a */ /* 0x004fc40003f0e000 */
[----:B------:R-:W2:-:S12]  /*02b0*/  LDG.E.64 R18, desc[UR6][R14.64+-0x60] ;  /* 0xffffa0060e127981 */ /* 0x000e98000c1e1b00 */
[----:B------:R-:W-:-:S04]  /*02c0*/  @!P0 VIADD R23, R22, 0x1 ;  /* 0x0000000116178836 */ /* 0x000fc80000000000 */
[----:B------:R-:W-:-:S05]  /*02d0*/  IMAD.WIDE.U32 R24, R23, 0x10, R10 ;  /* 0x0000001017187825 */ /* 0x000fca00078e000a */
[----:B------:R-:W2:Y:S02]  /*02e0*/  LDG.E.64 R16, desc[UR6][R24.64+0x8] ;  /* 0x0000080618107981 */ /* 0x000ea4000c1e1b00 */
[----:B--2---:R-:W-:Y:S02]  /*02f0*/  DSETP.GEU.AND P0, PT, R18, R16, PT ;  /* 0x000000101200722a */ /* 0x004fe40003f0e000 */
[----:B------:R-:W2:-:S12]  /*0300*/  LDG.E.64 R18, desc[UR6][R14.64+-0x50] ;  /* 0xffffb0060e127981 */ /* 0x000e98000c1e1b00 */
[----:B------:R-:W-:-:S05]  /*0310*/  @!P0 IADD3 R23, PT, PT, R22, 0x2, RZ ;  /* 0x0000000216178810 */ /* 0x000fca0007ffe0ff */
        /* <DEDUP_REMOVED lines=60> */
[----:B------:R-:W-:-:S06]  /*06e0*/  IMAD.WIDE.U32 R18, R23, 0x10, R10 ;  /* 0x0000001017127825 */ /* 0x000fcc00078e000a */
[----:B------:R-:W2:Y:S02]  /*06f0*/  LDG.E.64 R18, desc[UR6][R18.64+0x8] ;  /* 0x0000080612127981 */ /* 0x000ea4000c1e1b00 */
[----:B--2---:R-:W-:Y:S02]  /*0700*/  DSETP.GEU.AND P0, PT, R16, R18, PT ;  /* 0x000000121000722a */ /* 0x004fe40003f0e000 */
[----:B------:R-:W2:-:S12]  /*0710*/  LDG.E.64 R16, desc[UR6][R14.64+0x80] ;  /* 0x000080060e107981 */ /* 0x000e98000c1e1b00 */
[----:B------:R-:W-:-:S05]  /*0720*/  @!P0 IADD3 R23, PT, PT, R22, 0xf, RZ ;  /* 0x0000000f16178810 */ /* 0x000fca0007ffe0ff */
[----:B------:R-:W-:-:S06]  /*0730*/  IMAD.WIDE.U32 R20, R23, 0x10, R10 ;  /* 0x0000001017147825 */ /* 0x000fcc00078e000a */
[----:B------:R-:W2:Y:S01]  /*0740*/  LDG.E.64 R20, desc[UR6][R20.64+0x8] ;  /* 0x0000080614147981 */ /* 0x000ea2000c1e1b00 */
[----:B------:R-:W-:-:S05]  /*0750*/  VIADD R22, R22, 0x10 ;  /* 0x0000001016167836 */ /* 0x000fca0000000000 */
[----:B------:R-:W-:Y:S02]  /*0760*/  ISETP.NE.AND P2, PT, R22, R7, PT ;  /* 0x000000071600720c */ /* 0x000fe40003f45270 */
[----:B------:R-:W-:-:S04]  /*0770*/  IADD3 R24, P3, PT, R14, 0x100, RZ ;  /* 0x000001000e187810 */ /* 0x000fc80007f7e0ff */
[----:B------:R-:W-:Y:S01]  /*0780*/  IADD3.X R25, PT, PT, RZ, R15, RZ, P3, !PT ;  /* 0x0000000fff197210 */ /* 0x000fe20001ffe4ff */
[----:B--2---:R-:W-:-:S06]  /*0790*/  DSETP.GEU.AND P0, PT, R16, R20, PT ;  /* 0x000000141000722a */ /* 0x004fcc0003f0e000 */
[----:B------:R-:W-:Y:S01]  /*07a0*/  SEL R23, R22, R23, !P0 ;  /* 0x0000001716177207 */ /* 0x000fe20004000000 */
[----:B------:R-:W-:Y:S07]  /*07b0*/  @P2 BRA `(.L_x_2) ;  /* 0xfffffff800a42947 */ /* 0x000fee000383ffff */
[----:B------:R-:W-:-:S07]  /*07c0*/  IADD3 R21, PT, PT, R22, 0x1, RZ ;  /* 0x0000000116157810 */ /* 0x000fce0007ffe0ff */
.L_x_1:
[----:B------:R-:W-:-:S13]  /*07d0*/  ISETP.NE.AND P0, PT, R6, RZ, PT ;  /* 0x000000ff0600720c */ /* 0x000fda0003f05270 */
[----:B------:R-:W-:Y:S05]  /*07e0*/  @!P0 BRA `(.L_x_3) ;  /* 0x00000004007c8947 */ /* 0x000fea0003800000 */
[----:B------:R-:W-:Y:S02]  /*07f0*/  ISETP.GE.U32.AND P2, PT, R8, 0x7, PT ;  /* 0x000000070800780c */ /* 0x000fe40003f46070 */
[----:B------:R-:W-:-:S11]  /*0800*/  ISETP.NE.AND P0, PT, R4, RZ, PT ;  /* 0x000000ff0400720c */ /* 0x000fd60003f05270 */
[----:B------:R-:W-:Y:S05]  /*0810*/  @!P2 BRA `(.L_x_4) ;  /* 0x0000000000aca947 */ /* 0x000fea0003800000 */
[----:B-----5:R-:W-:-:S04]  /*0820*/  IMAD.WIDE.U32 R28, R23, 0x10, R10 ;  /* 0x00000010171c7825 */ /* 0x020fc800078e000a */
[C---:B------:R-:W-:Y:S01]  /*0830*/  IMAD.WIDE.U32 R14, R21.reuse, 0x10, R10 ;  /* 0x00000010150e7825 */ /* 0x040fe200078e000a */
[----:B------:R-:W2:Y:S04]  /*0840*/  LDG.E.64 R16, desc[UR6][R28.64+0x8] ;  /* 0x000008061c107981 */ /* 0x000ea8000c1e1b00 */
[----:B------:R-:W2:Y:S02]  /*0850*/  LDG.E.64 R18, desc[UR6][R14.64+0x8] ;  /* 0x000008060e127981 */ /* 0x000ea4000c1e1b00 */
[----:B--2---:R-:W-:Y:S02]  /*0860*/  DSETP.GEU.AND P2, PT, R18, R16, PT ;  /* 0x000000101200722a */ /* 0x004fe40003f4e000 */
[----:B------:R-:W2:Y:S04]  /*0870*/  LDG.E.64 R18, desc[UR6][R14.64+0x18] ;  /* 0x000018060e127981 */ /* 0x000ea8000c1e1b00 */
[----:B------:R-:W-:-:S05]  /*0880*/  SEL R25, R21, R23, !P2 ;  /* 0x0000001715197207 */ /* 0x000fca0005000000 */
        /* <DEDUP_REMOVED lines=16> */
[----:B------:R-:W2:Y:S04]  /*0990*/  LDG.E.64 R16, desc[UR6][R26.64+0x8] ;  /* 0x000008061a107981 */ /* 0x000ea8000c1e1b00 */
[----:B------:R-:W3:Y:S01]  /*09a0*/  LDG.E.64 R26, desc[UR6][R14.64+0x78] ;  /* 0x000078060e1a7981 */ /* 0x000ee2000c1e1b00 */
[----:B--2---:R-:W-:-:S03]  /*09b0*/  DSETP.GEU.AND P2, PT, R18, R16, PT ;  /* 0x000000101200722a */ /* 0x004fc60003f4e000 */
[----:B------:R-:W2:Y:S11]  /*09c0*/  LDG.E.64 R18, desc[UR6][R14.64+0x58] ;  /* 0x000058060e127981 */ /* 0x000eb6000c1e1b00 */
        /* <DEDUP_REMOVED lines=8> */
[----:B--2---:R-:W-:-:S14]  /*0a50*/  DSETP.GEU.AND P2, PT, R18, R16, PT ;  /* 0x000000101200722a */ /* 0x004fdc0003f4e000 */
[----:B------:R-:W-:-:S05]  /*0a60*/  @!P2 IADD3 R25, PT, PT, R21, 0x6, RZ ;  /* 0x000000061519a810 */ /* 0x000fca0007ffe0ff */
[----:B------:R-:W-:-:S06]  /*0a70*/  IMAD.WIDE.U32 R18, R25, 0x10, R10 ;  /* 0x0000001019127825 */ /* 0x000fcc00078e000a */
[----:B------:R-:W3:Y:S02]  /*0a80*/  LDG.E.64 R18, desc[UR6][R18.64+0x8] ;  /* 0x0000080612127981 */ /* 0x000ee4000c1e1b00 */
[----:B---3--:R-:W-:-:S14]  /*0a90*/  DSETP.GEU.AND P2, PT, R26, R18, PT ;  /* 0x000000121a00722a */ /* 0x008fdc0003f4e000 */
[C---:B------:R-:W-:Y:S01]  /*0aa0*/  @!P2 VIADD R25, R21.reuse, 0x7 ;  /* 0x000000071519a836 */ /* 0x040fe20000000000 */
[----:B------:R-:W-:-:S04]  /*0ab0*/  IADD3 R21, PT, PT, R21, 0x8, RZ ;  /* 0x0000000815157810 */ /* 0x000fc80007ffe0ff */
[----:B------:R-:W-:-:S07]  /*0ac0*/  MOV R23, R25 ;  /* 0x0000001900177202 */ /* 0x000fce0000000f00 */
.L_x_4:
[----:B------:R-:W-:Y:S05]  /*0ad0*/  @!P0 BRA `(.L_x_3) ;  /* 0x0000000000c08947 */ /* 0x000fea0003800000 */
[----:B------:R-:W-:Y:S02]  /*0ae0*/  ISETP.GE.U32.AND P2, PT, R9, 0x3, PT ;  /* 0x000000030900780c */ /* 0x000fe40003f46070 */
[----:B------:R-:W-:-:S11]  /*0af0*/  ISETP.NE.AND P0, PT, R5, RZ, PT ;  /* 0x000000ff0500720c */ /* 0x000fd60003f05270 */
[----:B------:R-:W-:Y:S05]  /*0b00*/  @!P2 BRA `(.L_x_5) ;  /* 0x00000000005ca947 */ /* 0x000fea0003800000 */
[----:B-----5:R-:W-:-:S04]  /*0b10*/  IMAD.WIDE.U32 R26, R23, 0x10, R10 ;  /* 0x00000010171a7825 */ /* 0x020fc800078e000a */
[----:B------:R-:W-:Y:S01]  /*0b20*/  IMAD.WIDE.U32 R14, R21, 0x10, R10 ;  /* 0x00000010150e7825 */ /* 0x000fe200078e000a */
[----:B------:R-:W2:Y:S04]  /*0b30*/  LDG.E.64 R16, desc[UR6][R26.64+0x8] ;  /* 0x000008061a107981 */ /* 0x000ea8000c1e1b00 */
[----:B------:R-:W2:Y:S04]  /*0b40*/  LDG.E.64 R18, desc[UR6][R14.64+0x8] ;  /* 0x000008060e127981 */ /* 0x000ea8000c1e1b00 */
[----:B------:R-:W3:Y:S01]  /*0b50*/  LDG.E.64 R26, desc[UR6][R14.64+0x38] ;  /* 0x000038060e1a7981 */ /* 0x000ee2000c1e1b00 */
[----:B--2---:R-:W-:-:S03]  /*0b60*/  DSETP.GEU.AND P2, PT, R18, R16, PT ;  /* 0x000000101200722a */ /* 0x004fc60003f4e000 */
[----:B------:R-:W2:Y:S03]  /*0b70*/  LDG.E.64 R18, desc[UR6][R14.64+0x18] ;  /* 0x000018060e127981 */ /* 0x000ea6000c1e1b00 */
[----:B------:R-:W-:-:S05]  /*0b80*/  SEL R25, R21, R23, !P2 ;  /* 0x0000001715197207 */ /* 0x000fca0005000000 */
[----:B------:R-:W-:-:S05]  /*0b90*/  IMAD.WIDE.U32 R22, R25, 0x10, R10 ;  /* 0x0000001019167825 */ /* 0x000fca00078e000a */
[----:B------:R-:W2:Y:S02]  /*0ba0*/  LDG.E.64 R16, desc[UR6][R22.64+0x8] ;  /* 0x0000080616107981 */ /* 0x000ea4000c1e1b00 */
[----:B--2---:R-:W-:Y:S02]  /*0bb0*/  DSETP.GEU.AND P2, PT, R18, R16, PT ;  /* 0x000000101200722a */ /* 0x004fe40003f4e000 */
[----:B------:R-:W2:-:S12]  /*0bc0*/  LDG.E.64 R18, desc[UR6][R14.64+0x28] ;  /* 0x000028060e127981 */ /* 0x000e98000c1e1b00 */
[----:B------:R-:W-:-:S04]  /*0bd0*/  @!P2 VIADD R25, R21, 0x1 ;  /* 0x000000011519a836 */ /* 0x000fc80000000000 */
[----:B------:R-:W-:-:S06]  /*0be0*/  IMAD.WIDE.U32 R16, R25, 0x10, R10 ;  /* 0x0000001019107825 */ /* 0x000fcc00078e000a */
[----:B------:R-:W2:Y:S02]  /*0bf0*/  LDG.E.64 R16, desc[UR6][R16.64+0x8] ;  /* 0x0000080610107981 */ /* 0x000ea4000c1e1b00 */
[----:B--2---:R-:W-:-:S14]  /*0c00*/  DSETP.GEU.AND P2, PT, R18, R16, PT ;  /* 0x000000101200722a */ /* 0x004fdc0003f4e000 */
[----:B------:R-:W-:-:S05]  /*0c10*/  @!P2 IADD3 R25, PT, PT, R21, 0x2, RZ ;  /* 0x000000021519a810 */ /* 0x000fca0007ffe0ff */
[----:B------:R-:W-:-:S06]  /*0c20*/  IMAD.WIDE.U32 R18, R25, 0x10, R10 ;  /* 0x0000001019127825 */ /* 0x000fcc00078e000a */
[----:B------:R-:W3:Y:S02]  /*0c30*/  LDG.E.64 R18, desc[UR6][R18.64+0x8] ;  /* 0x0000080612127981 */ /* 0x000ee4000c1e1b00 */
[----:B---3--:R-:W-:-:S14]  /*0c40*/  DSETP.GEU.AND P2, PT, R26, R18, PT ;  /* 0x000000121a00722a */ /* 0x008fdc0003f4e000 */
[C---:B------:R-:W-:Y:S01]  /*0c50*/  @!P2 IADD3 R25, PT, PT, R21.reuse, 0x3, RZ ;  /* 0x000000031519a810 */ /* 0x040fe20007ffe0ff */
[----:B------:R-:W-:-:S03]  /*0c60*/  VIADD R21, R21, 0x4 ;  /* 0x0000000415157836 */ /* 0x000fc60000000000 */
[----:B------:R-:W-:-:S07]  /*0c70*/  MOV R23, R25 ;  /* 0x0000001900177202 */ /* 0x000fce0000000f00 */
.L_x_5:
[----:B------:R-:W-:Y:S05]  /*0c80*/  @!P0 BRA `(.L_x_3) ;  /* 0x0000000000548947 */ /* 0x000fea0003800000 */
[----:B-----5:R-:W-:-:S04]  /*0c90*/  IMAD.WIDE.U32 R16, R23, 0x10, R10 ;  /* 0x0000001017107825 */ /* 0x020fc800078e000a */
[----:B------:R-:W-:Y:S02]  /*0ca0*/  IMAD.WIDE.U32 R14, R21, 0x10, R10 ;  /* 0x00000010150e7825 */ /* 0x000fe400078e000a */
[----:B------:R-:W2:Y:S04]  /*0cb0*/  LDG.E.64 R16, desc[UR6][R16.64+0x8] ;  /* 0x0000080610107981 */ /* 0x000ea8000c1e1b00 */
[----:B------:R-:W2:Y:S01]  /*0cc0*/  LDG.E.64 R18, desc[UR6][R14.64+0x8] ;  /* 0x000008060e127981 */ /* 0x000ea2000c1e1b00 */
[----:B------:R-:W-:Y:S01]  /*0cd0*/  ISETP.NE.AND P2, PT, R5, 0x1, PT ;  /* 0x000000010500780c */ /* 0x000fe20003f45270 */
[----:B--2---:R-:W-:-:S06]  /*0ce0*/  DSETP.GEU.AND P0, PT, R18, R16, PT ;  /* 0x000000101200722a */ /* 0x004fcc0003f0e000 */
[----:B------:R-:W-:-:S06]  /*0cf0*/  SEL R23, R21, R23, !P0 ;  /* 0x0000001715177207 */ /* 0x000fcc0004000000 */
[----:B------:R-:W-:Y:S05]  /*0d00*/  @!P2 BRA `(.L_x_3) ;  /* 0x000000000034a947 */ /* 0x000fea0003800000 */
[----:B------:R-:W-:Y:S01]  /*0d10*/  IMAD.WIDE.U32 R18, R23, 0x10, R10 ;  /* 0x0000001017127825 */ /* 0x000fe200078e000a */
[----:B------:R-:W2:Y:S05]  /*0d20*/  LDG.E.64 R16, desc[UR6][R14.64+0x18] ;  /* 0x000018060e107981 */ /* 0x000eaa000c1e1b00 */
[----:B------:R-:W2:Y:S01]  /*0d30*/  LDG.E.64 R18, desc[UR6][R18.64+0x8] ;  /* 0x0000080612127981 */ /* 0x000ea2000c1e1b00 */
[----:B------:R-:W-:-:S13]  /*0d40*/  ISETP.NE.AND P2, PT, R5, 0x2, PT ;  /* 0x000000020500780c */ /* 0x000fda0003f45270 */
[----:B------:R-:W3:Y:S01]  /*0d50*/  @P2 LDG.E.64 R24, desc[UR6][R14.64+0x28] ;  /* 0x000028060e182981 */ /* 0x000ee2000c1e1b00 */
[----:B--2---:R-:W-:-:S14]  /*0d60*/  DSETP.GEU.AND P0, PT, R16, R18, PT ;  /* 0x000000121000722a */ /* 0x004fdc0003f0e000 */
[----:B------:R-:W-:-:S05]  /*0d70*/  @!P0 IADD3 R23, PT, PT, R21, 0x1, RZ ;  /* 0x0000000115178810 */ /* 0x000fca0007ffe0ff */
[----:B------:R-:W-:-:S06]  /*0d80*/  @P2 IMAD.WIDE.U32 R16, R23, 0x10, R10 ;  /* 0x0000001017102825 */ /* 0x000fcc00078e000a */
[----:B------:R-:W3:Y:S01]  /*0d90*/  @P2 LDG.E.64 R16, desc[UR6][R16.64+0x8] ;  /* 0x0000080610102981 */ /* 0x000ee2000c1e1b00 */
[----:B------:R-:W-:Y:S01]  /*0da0*/  PLOP3.LUT P0, PT, PT, PT, PT, 0x80, 0x8 ;  /* 0x000000000008781c */ /* 0x000fe20003f0f070 */
[----:B---3--:R-:W-:-:S06]  /*0db0*/  @P2 DSETP.GEU.AND P3, PT, R24, R16, PT ;  /* 0x000000101800222a */ /* 0x008fcc0003f6e000 */
[----:B------:R-:W-:-:S13]  /*0dc0*/  @P2 PLOP3.LUT P0, PT, P3, PT, PT, 0x80, 0x8 ;  /* 0x000000000008281c */ /* 0x000fda0001f0f070 */
[----:B------:R-:W-:-:S07]  /*0dd0*/  @!P0 VIADD R23, R21, 0x2 ;  /* 0x0000000215178836 */ /* 0x000fce0000000000 */
.L_x_3:
[----:B-----5:R-:W-:Y:S01]  /*0de0*/  IMAD.WIDE.U32 R14, R23, 0x10, R10 ;  /* 0x00000010170e7825 */ /* 0x020fe200078e000a */
[----:B------:R-:W2:Y:S04]  /*0df0*/  LDG.E.64 R20, desc[UR6][R10.64+0x8] ;  /* 0x000008060a147981 */ /* 0x000ea8000c1e1b00 */
[----:B------:R-:W3:Y:S04]  /*0e00*/  LDG.E.64 R18, desc[UR6][R14.64] ;  /* 0x000000060e127981 */ /* 0x000ee8000c1e1b00 */
[----:B------:R-:W4:Y:S04]  /*0e10*/  LDG.E.64 R16, desc[UR6][R14.64+0x8] ;  /* 0x000008060e107981 */ /* 0x000f28000c1e1b00 */
[----:B------:R-:W2:Y:S04]  /*0e20*/  LDG.E R23, desc[UR6][R10.64] ;  /* 0x000000060a177981 */ /* 0x000ea8000c1e1900 */
[----:B---3--:R0:W-:Y:S04]  /*0e30*/  STG.E.64 desc[UR6][R10.64], R18 ;  /* 0x000000120a007986 */ /* 0x0081e8000c101b06 */
[----:B----4-:R0:W-:Y:S04]  /*0e40*/  STG.E.64 desc[UR6][R10.64+0x8], R16 ;  /* 0x000008100a007986 */ /* 0x0101e8000c101b06 */
[----:B--2---:R0:W-:Y:S04]  /*0e50*/  STG.E.64 desc[UR6][R14.64+0x8], R20 ;  /* 0x000008140e007986 */ /* 0x0041e8000c101b06 */
[----:B------:R0:W-:Y:S02]  /*0e60*/  STG.E desc[UR6][R14.64], R23 ;  /* 0x000000170e007986 */ /* 0x0001e4000c101906 */
.L_x_0:
[----:B------:R-:W-:Y:S05]  /*0e70*/  @!P1 BRA `(.L_x_6) ;  /* 0x0000000c00189947 */ /* 0x000fea0003800000 */
[----:B0-----:R0:W5:Y:S01]  /*0e80*/  LDG.E.64 R10, desc[UR6][R12.64+0x8] ;  /* 0x000008060c0a7981 */ /* 0x001162000c1e1b00 */
[----:B------:R-:W-:Y:S01]  /*0e90*/  ISETP.GE.U32.AND P2, PT, R2, 0xf, PT ;  /* 0x0000000f0200780c */ /* 0x000fe20003f46070 */
[----:B------:R-:W-:Y:S01]  /*0ea0*/  HFMA2 R21, -RZ, RZ, 0, 5.9604644775390625e-08 ;  /* 0x00000001ff157431 */ /* 0x000fe200000001ff */
[----:B------:R-:W-:Y:S02]  /*0eb0*/  ISETP.NE.AND P0, PT, R6, RZ, PT ;  /* 0x000000ff0600720c */ /* 0x000fe40003f05270 */
[----:B------:R-:W-:-:S09]  /*0ec0*/  MOV R23, RZ ;  /* 0x000000ff00177202 */ /* 0x000fd20000000f00 */
[----:B0-----:R-:W-:Y:S05]  /*0ed0*/  @!P2 BRA `(.L_x_7) ;  /* 0x00000004005ca947 */ /* 0x001fea0003800000 */
[----:B------:R-:W-:Y:S01]  /*0ee0*/  IMAD.MOV.U32 R23, RZ, RZ, RZ ;  /* 0x000000ffff177224 */ /* 0x000fe200078e00ff */
[----:B------:R-:W-:-:S07]  /*0ef0*/  MOV R21, 0x1 ;  /* 0x0000000100157802 */ /* 0x000fce0000000f00 */
.L_x_8:
        /* <DEDUP_REMOVED lines=63> */
[----:B------:R-:W2:Y:S04]  /*12f0*/  LDG.E.64 R16, desc[UR6][R26.64+0x8] ;  /* 0x000008061a107981 */ /* 0x000ea8000c1e1b00 */
[----:B------:R-:W3:Y:S01]  /*1300*/  LDG.E.64 R26, desc[UR6][R14.64+0xf8] ;  /* 0x0000f8060e1a7981 */ /* 0x000ee2000c1e1b00 */
[----:B--2---:R-:W-:-:S03]  /*1310*/  DSETP.GEU.AND P2, PT, R18, R16, PT ;  /* 0x000000101200722a */ /* 0x004fc60003f4e000 */
[----:B------:R-:W2:Y:S11]  /*1320*/  LDG.E.64 R18, desc[UR6][R14.64+0xd8] ;  /* 0x0000d8060e127981 */ /* 0x000eb6000c1e1b00 */
[----:B------:R-:W-:-:S05]  /*1330*/  @!P2 IADD3 R25, PT, PT, R21, 0xc, RZ ;  /* 0x0000000c1519a810 */ /* 0x000fca0007ffe0ff */
        /* <DEDUP_REMOVED lines=10> */
[----:B------:R-:W3:Y:S01]  /*13e0*/  LDG.E.64 R18, desc[UR6][R18.64+0x8] ;  /* 0x0000080612127981 */ /* 0x000ee2000c1e1b00 */
[----:B------:R-:W-:-:S05]  /*13f0*/  VIADD R20, R21, 0xf ;  /* 0x0000000f15147836 */ /* 0x000fca0000000000 */
[----:B------:R-:W-:Y:S02]  /*1400*/  ISETP.NE.AND P3, PT, R20, R7, PT ;  /* 0x000000071400720c */ /* 0x000fe40003f65270 */
[----:B------:R-:W-:Y:S01]  /*1410*/  IADD3 R21, PT, PT, R21, 0x10, RZ ;  /* 0x0000001015157810 */ /* 0x000fe20007ffe0ff */
[----:B---3--:R-:W-:-:S06]  /*1420*/  DSETP.GEU.AND P2, PT, R26, R18, PT ;  /* 0x000000121a00722a */ /* 0x008fcc0003f4e000 */
[----:B------:R-:W-:-:S04]  /*1430*/  SEL R23, R20, R25, !P2 ;  /* 0x0000001914177207 */ /* 0x000fc80005000000 */
[----:B------:R-:W-:Y:S05]  /*1440*/  @P3 BRA `(.L_x_8) ;  /* 0xfffffff800ac3947 */ /* 0x000fea000383ffff */
.L_x_7:
        /* <DEDUP_REMOVED lines=47> */
.L_x_10:
        /* <DEDUP_REMOVED lines=20> */
[----:B------:R-:W-:-:S04]  /*1880*/  @!P2 VIADD R25, R21, 0x2 ;  /* 0x000000021519a836 */ /* 0x000fc80000000000 */
[----:B------:R-:W-:-:S06]  /*1890*/  IMAD.WIDE.U32 R18, R25, 0x10, R10 ;  /* 0x0000001019127825 */ /* 0x000fcc00078e000a */
[----:B------:R-:W3:Y:S02]  /*18a0*/  LDG.E.64 R18, desc[UR6][R18.64+0x8] ;  /* 0x0000080612127981 */ /* 0x000ee4000c1e1b00 */
[----:B---3--:R-:W-:-:S14]  /*18b0*/  DSETP.GEU.AND P2, PT, R26, R18, PT ;  /* 0x000000121a00722a */ /* 0x008fdc0003f4e000 */
[C---:B------:R-:W-:Y:S02]  /*18c0*/  @!P2 IADD3 R25, PT, PT, R21.reuse, 0x3, RZ ;  /* 0x000000031519a810 */ /* 0x040fe40007ffe0ff */
[----:B------:R-:W-:Y:S02]  /*18d0*/  IADD3 R21, PT, PT, R21, 0x4, RZ ;  /* 0x0000000415157810 */ /* 0x000fe40007ffe0ff */
[----:B------:R-:W-:-:S07]  /*18e0*/  MOV R23, R25 ;  /* 0x0000001900177202 */ /* 0x000fce0000000f00 */
.L_x_11:
        /* <DEDUP_REMOVED lines=15> */
[----:B------:R-:W-:-:S04]  /*19e0*/  @!P0 VIADD R23, R21, 0x1 ;  /* 0x0000000115178836 */ /* 0x000fc80000000000 */
[----:B------:R-:W-:-:S06]  /*19f0*/  @P2 IMAD.WIDE.U32 R16, R23, 0x10, R10 ;  /* 0x0000001017102825 */ /* 0x000fcc00078e000a */
[----:B------:R-:W3:Y:S01]  /*1a00*/  @P2 LDG.E.64 R16, desc[UR6][R16.64+0x8] ;  /* 0x0000080610102981 */ /* 0x000ee2000c1e1b00 */
[----:B------:R-:W-:Y:S01]  /*1a10*/  PLOP3.LUT P0, PT, PT, PT, PT, 0x80, 0x8 ;  /* 0x000000000008781c */ /* 0x000fe20003f0f070 */
[----:B---3--:R-:W-:-:S06]  /*1a20*/  @P2 DSETP.GEU.AND P3, PT, R24, R16, PT ;  /* 0x000000101800222a */ /* 0x008fcc0003f6e000 */
[----:B------:R-:W-:-:S13]  /*1a30*/  @P2 PLOP3.LUT P0, PT, P3, PT, PT, 0x80, 0x8 ;  /* 0x000000000008281c */ /* 0x000fda0001f0f070 */
[----:B------:R-:W-:-:S07]  /*1a40*/  @!P0 IADD3 R23, PT, PT, R21, 0x2, RZ ;  /* 0x0000000215178810 */ /* 0x000fce0007ffe0ff */
.L_x_9:
        /* <DEDUP_REMOVED lines=9> */
.L_x_6:
[----:B------:R-:W-:Y:S05]  /*1ae0*/  @!P1 BRA `(.L_x_12) ;  /* 0x0000000c00189947 */ /* 0x000fea0003800000 */
[----:B01----:R0:W5:Y:S01]  /*1af0*/  LDG.E.64 R10, desc[UR6][R12.64+0x10] ;  /* 0x000010060c0a7981 */ /* 0x003162000c1e1b00 */
[----:B------:R-:W-:Y:S01]  /*1b00*/  ISETP.GE.U32.AND P2, PT, R2, 0xf, PT ;  /* 0x0000000f0200780c */ /* 0x000fe20003f46070 */
[----:B------:R-:W-:Y:S01]  /*1b10*/  HFMA2 R21, -RZ, RZ, 0, 5.9604644775390625e-08 ;  /* 0x00000001ff157431 */ /* 0x000fe200000001ff */
[----:B------:R-:W-:Y:S02]  /*1b20*/  ISETP.NE.AND P0, PT, R6, RZ, PT ;  /* 0x000000ff0600720c */ /* 0x000fe40003f05270 */
[----:B------:R-:W-:-:S09]  /*1b30*/  MOV R23, RZ ;  /* 0x000000ff00177202 */ /* 0x000fd20000000f00 */
[----:B0-----:R-:W-:Y:S05]  /*1b40*/  @!P2 BRA `(.L_x_13) ;  /* 0x00000004005ca947 */ /* 0x001fea0003800000 */
[----:B------:R-:W-:Y:S01]  /*1b50*/  IMAD.MOV.U32 R23, RZ, RZ, RZ ;  /* 0x000000ffff177224 */ /* 0x000fe200078e00ff */
[----:B------:R-:W-:-:S07]  /*1b60*/  MOV R21, 0x1 ;  /* 0x0000000100157802 */ /* 0x000fce0000000f00 */
.L_x_14:
        /* <DEDUP_REMOVED lines=85> */
.L_x_13:
        /* <DEDUP_REMOVED lines=47> */
.L_x_16:
        /* <DEDUP_REMOVED lines=27> */
.L_x_17:
        /* <DEDUP_REMOVED lines=22> */
.L_x_15:
        /* <DEDUP_REMOVED lines=9> */
.L_x_12:
[----:B------:R-:W-:Y:S05]  /*2750*/  @!P1 BRA `(.L_x_18) ;  /* 0x0000000c00189947 */ /* 0x000fea0003800000 */
[----:B01-3--:R0:W5:Y:S01]  /*2760*/  LDG.E.64 R10, desc[UR6][R12.64+0x18] ;  /* 0x000018060c0a7981 */ /* 0x00b162000c1e1b00 */
[----:B------:R-:W-:Y:S01]  /*2770*/  ISETP.GE.U32.AND P1, PT, R2, 0xf, PT ;  /* 0x0000000f0200780c */ /* 0x000fe20003f26070 */
[----:B------:R-:W-:Y:S01]  /*2780*/  HFMA2 R21, -RZ, RZ, 0, 5.9604644775390625e-08 ;  /* 0x00000001ff157431 */ /* 0x000fe200000001ff */
[----:B------:R-:W-:Y:S02]  /*2790*/  ISETP.NE.AND P0, PT, R6, RZ, PT ;  /* 0x000000ff0600720c */ /* 0x000fe40003f05270 */
[----:B------:R-:W-:-:S09]  /*27a0*/  MOV R23, RZ ;  /* 0x000000ff00177202 */ /* 0x000fd20000000f00 */
[----:B0-----:R-:W-:Y:S05]  /*27b0*/  @!P1 BRA `(.L_x_19) ;  /* 0x00000004005c9947 */ /* 0x001fea0003800000 */
[----:B------:R-:W-:Y:S01]  /*27c0*/  IMAD.MOV.U32 R23, RZ, RZ, RZ ;  /* 0x000000ffff177224 */ /* 0x000fe200078e00ff */
[----:B------:R-:W-:-:S07]  /*27d0*/  MOV R21, 0x1 ;  /* 0x0000000100157802 */ /* 0x000fce0000000f00 */
.L_x_20:
        /* <DEDUP_REMOVED lines=85> */
.L_x_19:
        /* <DEDUP_REMOVED lines=47> */
.L_x_22:
        /* <DEDUP_REMOVED lines=27> */
.L_x_23:
        /* <DEDUP_REMOVED lines=22> */
.L_x_21:
        /* <DEDUP_REMOVED lines=9> */
.L_x_18:
[----:B01-3--:R-:W2:Y:S01]  /*33c0*/  LDG.E.64 R10, desc[UR6][R12.64] ;  /* 0x000000060c0a7981 */ /* 0x00bea2000c1e1b00 */
[----:B------:R-:W0:Y:S01]  /*33d0*/  LDC.64 R14, c[0x0][0x388] ;  /* 0x0000e200ff0e7b82 */ /* 0x000e220000000a00 */
[----:B------:R-:W1:Y:S01]  /*33e0*/  LDCU UR4, c[0x0][0x398] ;  /* 0x00007300ff0477ac */ /* 0x000e620008000800 */
[----:B0-----:R-:W-:-:S05]  /*33f0*/  IMAD.WIDE R14, R0, 0x20, R14 ;  /* 0x00000020000e7825 */ /* 0x001fca00078e020e */
[----:B------:R-:W3:Y:S04]  /*3400*/  LDG.E.64 R16, desc[UR6][R14.64] ;  /* 0x000000060e107981 */ /* 0x000ee8000c1e1b00 */
[----:B--2---:R-:W3:Y:S04]  /*3410*/  LDG.E.64 R18, desc[UR6][R10.64] ;  /* 0x000000060a127981 */ /* 0x004ee8000c1e1b00 */
[----:B------:R-:W2:Y:S04]  /*3420*/  LDG.E.64 R10, desc[UR6][R10.64+0x8] ;  /* 0x000008060a0a7981 */ /* 0x000ea8000c1e1b00 */
[----:B---3--:R0:W-:Y:S04]  /*3430*/  STG.E.64 desc[UR6][R16.64], R18 ;  /* 0x0000001210007986 */ /* 0x0081e8000c101b06 */
[----:B--2---:R-:W-:Y:S04]  /*3440*/  STG.E.64 desc[UR6][R16.64+0x8], R10 ;  /* 0x0000080a10007986 */ /* 0x004fe8000c101b06 */
[----:B------:R-:W2:Y:S04]  /*3450*/  LDG.E.64 R28, desc[UR6][R12.64+0x8] ;  /* 0x000008060c1c7981 */ /* 0x000ea8000c1e1b00 */
[----:B------:R-:W3:Y:S04]  /*3460*/  LDG.E.64 R20, desc[UR6][R14.64+0x8] ;  /* 0x000008060e147981 */ /* 0x000ee8000c1e1b00 */
[----:B--2---:R-:W3:Y:S04]  /*3470*/  LDG.E.64 R22, desc[UR6][R28.64] ;  /* 0x000000061c167981 */ /* 0x004ee8000c1e1b00 */
[----:B0-----:R-:W2:Y:S04]  /*3480*/  LDG.E.64 R18, desc[UR6][R28.64+0x8] ;  /* 0x000008061c127981 */ /* 0x001ea8000c1e1b00 */
[----:B---3--:R-:W-:Y:S04]  /*3490*/  STG.E.64 desc[UR6][R20.64], R22 ;  /* 0x0000001614007986 */ /* 0x008fe8000c101b06 */
[----:B--2---:R0:W-:Y:S04]  /*34a0*/  STG.E.64 desc[UR6][R20.64+0x8], R18 ;  /* 0x0000081214007986 */ /* 0x0041e8000c101b06 */
[----:B------:R-:W2:Y:S04]  /*34b0*/  LDG.E.64 R28, desc[UR6][R12.64+0x10] ;  /* 0x000010060c1c7981 */ /* 0x000ea8000c1e1b00 */
[----:B------:R-:W3:Y:S01]  /*34c0*/  LDG.E.64 R24, desc[UR6][R14.64+0x10] ;  /* 0x000010060e187981 */ /* 0x000ee2000c1e1b00 */
[----:B0-----:R-:W0:Y:S03]  /*34d0*/  LDC.64 R20, c[0x0][0x380] ;  /* 0x0000e000ff147b82 */ /* 0x001e260000000a00 */
[----:B--2---:R-:W3:Y:S04]  /*34e0*/  LDG.E.64 R26, desc[UR6][R28.64] ;  /* 0x000000061c1a7981 */ /* 0x004ee8000c1e1b00 */
[----:B------:R-:W2:Y:S04]  /*34f0*/  LDG.E.64 R18, desc[UR6][R28.64+0x8] ;  /* 0x000008061c127981 */ /* 0x000ea8000c1e1b00 */
[----:B---3--:R-:W-:Y:S04]  /*3500*/  STG.E.64 desc[UR6][R24.64], R26 ;  /* 0x0000001a18007986 */ /* 0x008fe8000c101b06 */
[----:B--2---:R-:W-:Y:S04]  /*3510*/  STG.E.64 desc[UR6][R24.64+0x8], R18 ;  /* 0x0000081218007986 */ /* 0x004fe8000c101b06 */
[----:B------:R-:W2:Y:S04]  /*3520*/  LDG.E.64 R12, desc[UR6][R12.64+0x18] ;  /* 0x000018060c0c7981 */ /* 0x000ea8000c1e1b00 */
[----:B------:R-:W3:Y:S04]  /*3530*/  LDG.E.64 R10, desc[UR6][R14.64+0x18] ;  /* 0x000018060e0a7981 */ /* 0x000ee8000c1e1b00 */
[----:B--2---:R-:W3:Y:S04]  /*3540*/  LDG.E.64 R16, desc[UR6][R12.64] ;  /* 0x000000060c107981 */ /* 0x004ee8000c1e1b00 */
[----:B------:R-:W2:Y:S04]  /*3550*/  LDG.E.64 R22, desc[UR6][R12.64+0x8] ;  /* 0x000008060c167981 */ /* 0x000ea8000c1e1b00 */
[----:B---3--:R-:W-:Y:S04]  /*3560*/  STG.E.64 desc[UR6][R10.64], R16 ;  /* 0x000000100a007986 */ /* 0x008fe8000c101b06 */
[----:B--2---:R2:W-:Y:S04]  /*3570*/  STG.E.64 desc[UR6][R10.64+0x8], R22 ;  /* 0x000008160a007986 */ /* 0x0045e8000c101b06 */
[----:B--2---:R-:W2:Y:S01]  /*3580*/  LDG.E.64 R10, desc[UR6][R14.64] ;  /* 0x000000060e0a7981 */ /* 0x004ea2000c1e1b00 */
[----:B0-----:R-:W-:-:S05]  /*3590*/  IMAD.WIDE R20, R0, 0x18, R20 ;  /* 0x0000001800147825 */ /* 0x001fca00078e0214 */
[----:B------:R-:W3:Y:S04]  /*35a0*/  LDG.E.64 R16, desc[UR6][R20.64] ;  /* 0x0000000614107981 */ /* 0x000ee8000c1e1b00 */
[----:B--2---:R-:W3:Y:S04]  /*35b0*/  LDG.E.64 R18, desc[UR6][R10.64] ;  /* 0x000000060a127981 */ /* 0x004ee8000c1e1b00 */
[----:B------:R-:W2:Y:S04]  /*35c0*/  LDG.E.64 R24, desc[UR6][R10.64+0x8] ;  /* 0x000008060a187981 */ /* 0x000ea8000c1e1b00 */
[----:B---3--:R-:W-:Y:S04]  /*35d0*/  STG.E.64 desc[UR6][R16.64], R18 ;  /* 0x0000001210007986 */ /* 0x008fe8000c101b06 */
[----:B--2---:R0:W-:Y:S04]  /*35e0*/  STG.E.64 desc[UR6][R16.64+0x8], R24 ;  /* 0x0000081810007986 */ /* 0x0041e8000c101b06 */
[----:B------:R-:W2:Y:S04]  /*35f0*/  LDG.E.64 R28, desc[UR6][R14.64+0x8] ;  /* 0x000008060e1c7981 */ /* 0x000ea8000c1e1b00 */
[----:B------:R-:W3:Y:S04]  /*3600*/  LDG.E.64 R12, desc[UR6][R20.64] ;  /* 0x00000006140c7981 */ /* 0x000ee8000c1e1b00 */
[----:B--2---:R-:W3:Y:S04]  /*3610*/  LDG.E.64 R22, desc[UR6][R28.64] ;  /* 0x000000061c167981 */ /* 0x004ee8000c1e1b00 */
[----:B------:R-:W2:Y:S04]  /*3620*/  LDG.E.64 R26, desc[UR6][R28.64+0x8] ;  /* 0x000008061c1a7981 */ /* 0x000ea8000c1e1b00 */
[----:B---3--:R-:W-:Y:S04]  /*3630*/  STG.E.64 desc[UR6][R12.64+0x10], R22 ;  /* 0x000010160c007986 */ /* 0x008fe8000c101b06 */
[----:B--2---:R2:W-:Y:S04]  /*3640*/  STG.E.64 desc[UR6][R12.64+0x18], R26 ;  /* 0x0000181a0c007986 */ /* 0x0045e8000c101b06 */
[----:B------:R-:W2:Y:S04]  /*3650*/  LDG.E.64 R28, desc[UR6][R14.64+0x10] ;  /* 0x000010060e1c7981 */ /* 0x000ea8000c1e1b00 */
[----:B0-----:R-:W3:Y:S04]  /*3660*/  LDG.E.64 R24, desc[UR6][R20.64] ;  /* 0x0000000614187981 */ /* 0x001ee8000c1e1b00 */
[----:B--2---:R-:W3:Y:S04]  /*3670*/  LDG.E.64 R26, desc[UR6][R28.64] ;  /* 0x000000061c1a7981 */ /* 0x004ee8000c1e1b00 */
[----:B------:R-:W2:Y:S04]  /*3680*/  LDG.E.64 R18, desc[UR6][R28.64+0x8] ;  /* 0x000008061c127981 */ /* 0x000ea8000c1e1b00 */
[----:B---3--:R-:W-:Y:S04]  /*3690*/  STG.E.64 desc[UR6][R24.64+0x20], R26 ;  /* 0x0000201a18007986 */ /* 0x008fe8000c101b06 */
[----:B--2---:R0:W-:Y:S04]  /*36a0*/  STG.E.64 desc[UR6][R24.64+0x28], R18 ;  /* 0x0000281218007986 */ /* 0x0041e8000c101b06 */
[----:B------:R-:W2:Y:S04]  /*36b0*/  LDG.E.64 R10, desc[UR6][R20.64] ;  /* 0x00000006140a7981 */ /* 0x000ea8000c1e1b00 */
[----:B0-----:R-:W3:Y:S04]  /*36c0*/  LDG.E.64 R18, desc[UR6][R14.64+0x18] ;  /* 0x000018060e127981 */ /* 0x001ee8000c1e1b00 */
[----:B---3--:R-:W2:Y:S04]  /*36d0*/  LDG.E.64 R22, desc[UR6][R18.64] ;  /* 0x0000000612167981 */ /* 0x008ea8000c1e1b00 */
[----:B------:R-:W3:Y:S04]  /*36e0*/  LDG.E.64 R28, desc[UR6][R18.64+0x8] ;  /* 0x00000806121c7981 */ /* 0x000ee8000c1e1b00 */
[----:B--2---:R-:W-:Y:S04]  /*36f0*/  STG.E.64 desc[UR6][R10.64+0x30], R22 ;  /* 0x000030160a007986 */ /* 0x004fe8000c101b06 */
[----:B---3--:R0:W-:Y:S04]  /*3700*/  STG.E.64 desc[UR6][R10.64+0x38], R28 ;  /* 0x0000381c0a007986 */ /* 0x0081e8000c101b06 */
[----:B0-----:R-:W2:Y:S04]  /*3710*/  LDG.E.64 R10, desc[UR6][R20.64] ;  /* 0x00000006140a7981 */ /* 0x001ea8000c1e1b00 */
[----:B--2---:R-:W2:Y:S04]  /*3720*/  LDG.E.64 R16, desc[UR6][R10.64+0x18] ;  /* 0x000018060a107981 */ /* 0x004ea8000c1e1b00 */
[----:B------:R-:W2:Y:S04]  /*3730*/  LDG.E.64 R12, desc[UR6][R10.64+0x8] ;  /* 0x000008060a0c7981 */ /* 0x000ea8000c1e1b00 */
[----:B------:R-:W3:Y:S01]  /*3740*/  LDG.E.64 R14, desc[UR6][R10.64+0x28] ;  /* 0x000028060a0e7981 */ /* 0x000ee2000c1e1b00 */
[----:B--2---:R-:W-:-:S06]  /*3750*/  DSETP.GEU.AND P0, PT, R16, R12, PT ;  /* 0x0000000c1000722a */ /* 0x004fcc0003f0e000 */
[----:B------:R-:W-:-:S05]  /*3760*/  SEL R25, RZ, 0x1, P0 ;  /* 0x00000001ff197807 */ /* 0x000fca0000000000 */
[----:B------:R-:W-:-:S06]  /*3770*/  IMAD.WIDE.U32 R16, R25, 0x10, R10 ;  /* 0x0000001019107825 */ /* 0x000fcc00078e000a */
[----:B------:R-:W3:Y:S02]  /*3780*/  LDG.E.64 R16, desc[UR6][R16.64+0x8] ;  /* 0x0000080610107981 */ /* 0x000ee4000c1e1b00 */
[----:B---3--:R-:W-:Y:S02]  /*3790*/  DSETP.GEU.AND P0, PT, R14, R16, PT ;  /* 0x000000100e00722a */ /* 0x008fe40003f0e000 */
[----:B------:R-:W2:Y:S04]  /*37a0*/  LDG.E.64 R14, desc[UR6][R10.64+0x38] ;  /* 0x000038060a0e7981 */ /* 0x000ea8000c1e1b00 */
[----:B------:R-:W-:Y:S02]  /*37b0*/  SEL R19, R25, 0x2, P0 ;  /* 0x0000000219137807 */ /* 0x000fe40000000000 */
[----:B------:R-:W3:Y:S02]  /*37c0*/  LDG.E R25, desc[UR6][R10.64] ;  /* 0x000000060a197981 */ /* 0x000ee4000c1e1900 */
[----:B------:R-:W-:-:S04]  /*37d0*/  LEA R22, P0, R19, R10, 0x4 ;  /* 0x0000000a13167211 */ /* 0x000fc800078020ff */
[----:B------:R-:W-:-:S06]  /*37e0*/  LEA.HI.X R23, R19, R11, RZ, 0x4, P0 ;  /* 0x0000000b13177211 */ /* 0x000fcc00000f24ff */
[----:B------:R-:W2:Y:S02]  /*37f0*/  LDG.E.64 R22, desc[UR6][R22.64+0x8] ;  /* 0x0000080616167981 */ /* 0x000ea4000c1e1b00 */
[----:B--2---:R-:W-:-:S06]  /*3800*/  DSETP.GEU.AND P0, PT, R14, R22, PT ;  /* 0x000000160e00722a */ /* 0x004fcc0003f0e000 */
[----:B------:R-:W-:-:S04]  /*3810*/  SEL R15, R19, 0x3, P0 ;  /* 0x00000003130f7807 */ /* 0x000fc80000000000 */
[----:B------:R-:W-:-:S04]  /*3820*/  LEA R14, P0, R15, R10, 0x4 ;  /* 0x0000000a0f0e7211 */ /* 0x000fc800078020ff */
[----:B------:R-:W-:-:S05]  /*3830*/  LEA.HI.X R15, R15, R11, RZ, 0x4, P0 ;  /* 0x0000000b0f0f7211 */ /* 0x000fca00000f24ff */
[----:B------:R-:W2:Y:S04]  /*3840*/  LDG.E.64 R16, desc[UR6][R14.64] ;  /* 0x000000060e107981 */ /* 0x000ea8000c1e1b00 */
[----:B------:R-:W4:Y:S04]  /*3850*/  LDG.E.64 R18, desc[UR6][R14.64+0x8] ;  /* 0x000008060e127981 */ /* 0x000f28000c1e1b00 */
[----:B--2---:R-:W-:Y:S04]  /*3860*/  STG.E.64 desc[UR6][R10.64], R16 ;  /* 0x000000100a007986 */ /* 0x004fe8000c101b06 */
[----:B----4-:R-:W-:Y:S04]  /*3870*/  STG.E.64 desc[UR6][R10.64+0x8], R18 ;  /* 0x000008120a007986 */ /* 0x010fe8000c101b06 */
[----:B------:R-:W-:Y:S04]  /*3880*/  STG.E.64 desc[UR6][R14.64+0x8], R12 ;  /* 0x0000080c0e007986 */ /* 0x000fe8000c101b06 */
[----:B---3--:R0:W-:Y:S04]  /*3890*/  STG.E desc[UR6][R14.64], R25 ;  /* 0x000000190e007986 */ /* 0x0081e8000c101906 */
[----:B------:R-:W2:Y:S04]  /*38a0*/  LDG.E.64 R22, desc[UR6][R20.64] ;  /* 0x0000000614167981 */ /* 0x000ea8000c1e1b00 */
[----:B0-----:R-:W3:Y:S01]  /*38b0*/  LDG.E.64 R24, desc[UR6][R20.64+0x8] ;  /* 0x0000080614187981 */ /* 0x001ee2000c1e1b00 */
[----:B------:R-:W0:Y:S03]  /*38c0*/  LDC.64 R14, c[0x0][0x3a0] ;  /* 0x0000e800ff0e7b82 */ /* 0x000e260000000a00 */
[----:B--2---:R-:W3:Y:S04]  /*38d0*/  LDG.E R23, desc[UR6][R22.64] ;  /* 0x0000000616177981 */ /* 0x004ee8000c1e1900 */
[----:B---3--:R2:W-:Y:S04]  /*38e0*/  STG.E desc[UR6][R24.64], R23 ;  /* 0x0000001718007986 */ /* 0x0085e8000c101906 */
[----:B------:R-:W3:Y:S04]  /*38f0*/  LDG.E.64 R28, desc[UR6][R20.64+0x8] ;  /* 0x00000806141c7981 */ /* 0x000ee8000c1e1b00 */
[----:B------:R-:W4:Y:S04]  /*3900*/  LDG.E.64 R26, desc[UR6][R20.64+0x10] ;  /* 0x00001006141a7981 */ /* 0x000f28000c1e1b00 */
[----:B---3--:R-:W4:Y:S02]  /*3910*/  LDG.E R29, desc[UR6][R28.64] ;  /* 0x000000061c1d7981 */ /* 0x008f24000c1e1900 */
[----:B----4-:R-:W-:-:S05]  /*3920*/  IMAD.WIDE R26, R29, 0x4, R26 ;  /* 0x000000041d1a7825 */ /* 0x010fca00078e021a */
[----:B------:R-:W3:Y:S02]  /*3930*/  LDG.E R10, desc[UR6][R26.64] ;  /* 0x000000061a0a7981 */ /* 0x000ee4000c1e1900 */
[----:B---3--:R-:W-:-:S05]  /*3940*/  IADD3 R17, PT, PT, R10, 0x1, RZ ;  /* 0x000000010a117810 */ /* 0x008fca0007ffe0ff */
[----:B------:R2:W-:Y:S04]  /*3950*/  STG.E desc[UR6][R26.64], R17 ;  /* 0x000000111a007986 */ /* 0x0005e8000c101906 */
[----:B------:R-:W3:Y:S04]  /*3960*/  LDG.E.64 R12, desc[UR6][R20.64+0x8] ;  /* 0x00000806140c7981 */ /* 0x000ee8000c1e1b00 */
[----:B------:R-:W4:Y:S04]  /*3970*/  LDG.E.64 R10, desc[UR6][R20.64+0x10] ;  /* 0x00001006140a7981 */ /* 0x000f28000c1e1b00 */
[----:B---3--:R-:W4:Y:S02]  /*3980*/  LDG.E R13, desc[UR6][R12.64] ;  /* 0x000000060c0d7981 */ /* 0x008f24000c1e1900 */
[----:B----4-:R-:W-:-:S06]  /*3990*/  IMAD.WIDE R10, R13, 0x4, R10 ;  /* 0x000000040d0a7825 */ /* 0x010fcc00078e020a */
[----:B------:R-:W3:Y:S01]  /*39a0*/  LDG.E R10, desc[UR6][R10.64] ;  /* 0x000000060a0a7981 */ /* 0x000ee2000c1e1900 */
[----:B0-----:R-:W-:Y:S01]  /*39b0*/  IMAD.WIDE R14, R0, 0x4, R14 ;  /* 0x00000004000e7825 */ /* 0x001fe200078e020e */
[----:B------:R-:W-:Y:S02]  /*39c0*/  IADD3 R0, PT, PT, R3, R0, RZ ;  /* 0x0000000003007210 */ /* 0x000fe40007ffe0ff */
[----:B---3--:R-:W-:-:S04]  /*39d0*/  ISETP.GT.AND P0, PT, R10, RZ, PT ;  /* 0x000000ff0a00720c */ /* 0x008fc80003f04270 */
[----:B------:R-:W-:-:S05]  /*39e0*/  SEL R19, R13, RZ, P0 ;  /* 0x000000ff0d137207 */ /* 0x000fca0000000000 */
[----:B------:R2:W-:Y:S01]  /*39f0*/  STG.E desc[UR6][R14.64], R19 ;  /* 0x000000130e007986 */ /* 0x0005e2000c101906 */
[----:B-1----:R-:W-:-:S13]  /*3a00*/  ISETP.GE.AND P0, PT, R0, UR4, PT ;  /* 0x0000000400007c0c */ /* 0x002fda000bf06270 */
[----:B--2---:R-:W-:Y:S05]  /*3a10*/  @!P0 BRA `(.L_x_24) ;  /* 0xffffffc400d88947 */ /* 0x004fea000383ffff */
[----:B------:R-:W-:Y:S05]  /*3a20*/  EXIT ;  /* 0x000000000000794d */ /* 0x000fea0003800000 */
.L_x_25:
[----:B------:R-:W-:-:S00]  /*3a30*/  BRA `(.L_x_25) ;  /* 0xfffffffc00fc7947 */ /* 0x000fc0000383ffff */
[----:B------:R-:W-:-:S00]  /*3a40*/  NOP ;  /* 0x0000000000007918 */ /* 0x000fc00000000000 */
        /* <DEDUP_REMOVED lines=11> */
.L_x_36:


//--------------------- .text._Z15distance_kernelP8record_tS_P10distance_ti --------------------------
	.section	.text._Z15distance_kernelP8record_tS_P10distance_ti,"ax",@progbits
	.align	128
        .global         _Z15distance_kernelP8record_tS_P10distance_ti
        .type           _Z15distance_kernelP8record_tS_P10distance_ti,@function
        .size           _Z15distance_kernelP8record_tS_P10distance_ti,(.L_x_35 - _Z15distance_kernelP8record_tS_P10distance_ti)
        .other          _Z15distance_kernelP8record_tS_P10distance_ti,@"STO_CUDA_ENTRY STV_DEFAULT"
_Z15distance_kernelP8record_tS_P10distance_ti:
.text._Z15distance_kernelP8record_tS_P10distance_ti:
        /* <DEDUP_REMOVED lines=8> */
[----:B------:R-:W0:Y:S01]  /*0080*/  LDCU.64 UR4, c[0x0][0x390] ;  /* 0x00007200ff0477ac */ /* 0x000e220008000a00 */
[----:B------:R-:W1:Y:S01]  /*0090*/  LDCU UR6, c[0x0][0x370] ;  /* 0x00006e00ff0677ac */ /* 0x000e620008000800 */
[----:B------:R-:W2:Y:S01]  /*00a0*/  LDCU.64 UR8, c[0x0][0x358] ;  /* 0x00006b00ff0877ac */ /* 0x000ea20008000a00 */
[----:B0-----:R-:W-:Y:S01]  /*00b0*/  UIADD3 UR4, UP0, UPT, UR4, 0x40, URZ ;  /* 0x0000004004047890 */ /* 0x001fe2000ff1e0ff */
[----:B-1----:R-:W-:-:S03]  /*00c0*/  IMAD R19, R19, UR6, RZ ;  /* 0x0000000613137c24 */ /* 0x002fc6000f8e02ff */
[----:B--2---:R-:W-:-:S12]  /*00d0*/  UIADD3.X UR5, UPT, UPT, URZ, UR5, URZ, UP0, !UPT ;  /* 0x00000005ff057290 */ /* 0x004fd800087fe4ff */
.L_x_29:
[----:B0-----:R-:W0:Y:S02]  /*00e0*/  LDC.64 R2, c[0x0][0x380] ;  /* 0x0000e000ff027b82 */ /* 0x001e240000000a00 */
[----:B0-----:R-:W-:-:S05]  /*00f0*/  IMAD.WIDE R2, R0, 0x10, R2 ;  /* 0x0000001000027825 */ /* 0x001fca00078e0202 */
[----:B------:R-:W2:Y:S01]  /*0100*/  LDG.E.64 R4, desc[UR8][R2.64+0x8] ;  /* 0x0000080802047981 */ /* 0x000ea2000c1e1b00 */
[----:B------:R-:W-:Y:S01]  /*0110*/  IMAD.MOV.U32 R18, RZ, RZ, RZ ;  /* 0x000000ffff127224 */ /* 0x000fe200078e00ff */
[----:B------:R-:W-:Y:S01]  /*0120*/  CS2R R16, SRZ ;  /* 0x0000000000107805 */ /* 0x000fe2000001ff00 */
[----:B------:R-:W-:Y:S02]  /*0130*/  IMAD.U32 R6, RZ, RZ, UR4 ;  /* 0x00000004ff067e24 */ /* 0x000fe4000f8e00ff */
[----:B------:R-:W-:Y:S01]  /*0140*/  IMAD.U32 R7, RZ, RZ, UR5 ;  /* 0x00000005ff077e24 */ /* 0x000fe2000f8e00ff */
[----:B--2---:R-:W-:-:S04]  /*0150*/  IADD3 R4, P0, PT, R4, 0x40, RZ ;  /* 0x0000004004047810 */ /* 0x004fc80007f1e0ff */
[----:B------:R-:W-:-:S09]  /*0160*/  IADD3.X R5, PT, PT, RZ, R5, RZ, P0, !PT ;  /* 0x00000005ff057210 */ /* 0x000fd200007fe4ff */
.L_x_26:
[----:B------:R-:W2:Y:S04]  /*0170*/  LDG.E.64 R20, desc[UR8][R4.64+-0x40] ;  /* 0xffffc00804147981 */ /* 0x000ea8000c1e1b00 */
[----:B------:R-:W2:Y:S04]  /*0180*/  LDG.E.64 R22, desc[UR8][R6.64+-0x40] ;  /* 0xffffc00806167981 */ /* 0x000ea8000c1e1b00 */
[----:B------:R-:W3:Y:S04]  /*0190*/  LDG.E.64 R8, desc[UR8][R4.64+-0x38] ;  /* 0xffffc80804087981 */ /* 0x000ee8000c1e1b00 */
[----:B------:R-:W3:Y:S04]  /*01a0*/  LDG.E.64 R10, desc[UR8][R6.64+-0x38] ;  /* 0xffffc808060a7981 */ /* 0x000ee8000c1e1b00 */
[----:B------:R-:W4:Y:S04]  /*01b0*/  LDG.E.64 R12, desc[UR8][R4.64+-0x30] ;  /* 0xffffd008040c7981 */ /* 0x000f28000c1e1b00 */
[----:B------:R-:W4:Y:S01]  /*01c0*/  LDG.E.64 R14, desc[UR8][R6.64+-0x30] ;  /* 0xffffd008060e7981 */ /* 0x000f22000c1e1b00 */
[----:B--2---:R-:W-:-:S03]  /*01d0*/  DADD R24, R20, -R22 ;  /* 0x0000000014187229 */ /* 0x004fc60000000816 */
[----:B------:R-:W2:Y:S04]  /*01e0*/  LDG.E.64 R20, desc[UR8][R4.64+-0x28] ;  /* 0xffffd80804147981 */ /* 0x000ea8000c1e1b00 */
[----:B------:R-:W2:Y:S01]  /*01f0*/  LDG.E.64 R22, desc[UR8][R6.64+-0x28] ;  /* 0xffffd80806167981 */ /* 0x000ea2000c1e1b00 */
[----:B------:R-:W-:Y:S02]  /*0200*/  DFMA R16, R24, R24, R16 ;  /* 0x000000181810722b */ /* 0x000fe40000000010 */
[----:B---3--:R-:W-:Y:S01]  /*0210*/  DADD R24, R8, -R10 ;  /* 0x0000000008187229 */ /* 0x008fe2000000080a */
[----:B------:R-:W3:Y:S04]  /*0220*/  LDG.E.64 R8, desc[UR8][R4.64+-0x20] ;  /* 0xffffe00804087981 */ /* 0x000ee8000c1e1b00 */
[----:B------:R-:W3:Y:S03]  /*0230*/  LDG.E.64 R10, desc[UR8][R6.64+-0x20] ;  /* 0xffffe008060a7981 */ /* 0x000ee6000c1e1b00 */
[----:B------:R-:W-:-:S02]  /*0240*/  DFMA R16, R24, R24, R16 ;  /* 0x000000181810722b */ /* 0x000fc40000000010 */
[----:B----4-:R-:W-:Y:S01]  /*0250*/  DADD R24, R12, -R14 ;  /* 0x000000000c187229 */ /* 0x010fe2000000080e */
[----:B------:R-:W4:Y:S04]  /*0260*/  LDG.E.64 R12, desc[UR8][R4.64+-0x18] ;  /* 0xffffe808040c7981 */ /* 0x000f28000c1e1b00 */
[----:B------:R-:W4:Y:S03]  /*0270*/  LDG.E.64 R14, desc[UR8][R6.64+-0x18] ;  /* 0xffffe808060e7981 */ /* 0x000f26000c1e1b00 */
[----:B------:R-:W-:Y:S02]  /*0280*/  DFMA R16, R24, R24, R16 ;  /* 0x000000181810722b */ /* 0x000fe40000000010 */
[----:B--2---:R-:W-:Y:S01]  /*0290*/  DADD R24, R20, -R22 ;  /* 0x0000000014187229 */ /* 0x004fe20000000816 */
[----:B------:R-:W2:Y:S04]  /*02a0*/  LDG.E.64 R20, desc[UR8][R4.64+-0x10] ;  /* 0xfffff00804147981 */ /* 0x000ea8000c1e1b00 */
[----:B------:R-:W2:Y:S03]  /*02b0*/  LDG.E.64 R22, desc[UR8][R6.64+-0x10] ;  /* 0xfffff00806167981 */ /* 0x000ea6000c1e1b00 */
[----:B------:R-:W-:-:S02]  /*02c0*/  DFMA R16, R24, R24, R16 ;  /* 0x000000181810722b */ /* 0x000fc40000000010 */
[----:B---3--:R-:W-:Y:S01]  /*02d0*/  DADD R24, R8, -R10 ;  /* 0x0000000008187229 */ /* 0x008fe2000000080a */
[----:B------:R-:W3:Y:S04]  /*02e0*/  LDG.E.64 R8, desc[UR8][R4.64+-0x8] ;  /* 0xfffff80804087981 */ /* 0x000ee8000c1e1b00 */
[----:B------:R-:W3:Y:S03]  /*02f0*/  LDG.E.64 R10, desc[UR8][R6.64+-0x8] ;  /* 0xfffff808060a7981 */ /* 0x000ee6000c1e1b00 */
[----:B------:R-:W-:Y:S02]  /*0300*/  DFMA R16, R24, R24, R16 ;  /* 0x000000181810722b */ /* 0x000fe40000000010 */
[----:B----4-:R-:W-:Y:S01]  /*0310*/  DADD R24, R12, -R14 ;  /* 0x000000000c187229 */ /* 0x010fe2000000080e */
[----:B------:R-:W4:Y:S04]  /*0320*/  LDG.E.64 R12, desc[UR8][R4.64] ;  /* 0x00000008040c7981 */ /* 0x000f28000c1e1b00 */
[----:B------:R-:W4:Y:S03]  /*0330*/  LDG.E.64 R14, desc[UR8][R6.64] ;  /* 0x00000008060e7981 */ /* 0x000f26000c1e1b00 */
[----:B------:R-:W-:-:S02]  /*0340*/  DFMA R16, R24, R24, R16 ;  /* 0x000000181810722b */ /* 0x000fc40000000010 */
[----:B--2---:R-:W-:Y:S01]  /*0350*/  DADD R24, R20, -R22 ;  /* 0x0000000014187229 */ /* 0x004fe20000000816 */
[----:B------:R-:W2:Y:S04]  /*0360*/  LDG.E.64 R22, desc[UR8][R4.64+0x8] ;  /* 0x0000080804167981 */ /* 0x000ea8000c1e1b00 */
[----:B------:R-:W2:Y:S03]  /*0370*/  LDG.E.64 R20, desc[UR8][R6.64+0x8] ;  /* 0x0000080806147981 */ /* 0x000ea6000c1e1b00 */
        /* <DEDUP_REMOVED lines=22> */
[----:B------:R0:W2:Y:S04]  /*04e0*/  LDG.E.64 R22, desc[UR8][R4.64+0x38] ;  /* 0x0000380804167981 */ /* 0x0000a8000c1e1b00 */
[----:B------:R1:W2:Y:S01]  /*04f0*/  LDG.E.64 R20, desc[UR8][R6.64+0x38] ;  /* 0x0000380806147981 */ /* 0x0002a2000c1e1b00 */
[----:B------:R-:W-:Y:S02]  /*0500*/  VIADD R18, R18, 0x10 ;  /* 0x0000001012127836 */ /* 0x000fe40000000000 */
[----:B------:R-:W-:Y:S02]  /*0510*/  DFMA R16, R24, R24, R16 ;  /* 0x000000181810722b */ /* 0x000fe40000000010 */
[----:B---3--:R-:W-:Y:S01]  /*0520*/  DADD R8, R8, -R10 ;  /* 0x0000000008087229 */ /* 0x008fe2000000080a */
[----:B------:R-:W-:-:S02]  /*0530*/  ISETP.NE.AND P0, PT, R18, 0x310, PT ;  /* 0x000003101200780c */ /* 0x000fc40003f05270 */
[----:B0-----:R-:W-:Y:S02]  /*0540*/  IADD3 R4, P2, PT, R4, 0x80, RZ ;  /* 0x0000008004047810 */ /* 0x001fe40007f5e0ff */
[----:B-1----:R-:W-:-:S03]  /*0550*/  IADD3 R6, P1, PT, R6, 0x80, RZ ;  /* 0x0000008006067810 */ /* 0x002fc60007f3e0ff */
[----:B------:R-:W-:Y:S01]  /*0560*/  DFMA R16, R8, R8, R16 ;  /* 0x000000080810722b */ /* 0x000fe20000000010 */
[----:B------:R-:W-:Y:S01]  /*0570*/  IMAD.X R5, RZ, RZ, R5, P2 ;  /* 0x000000ffff057224 */ /* 0x000fe200010e0605 */
[----:B----4-:R-:W-:Y:S01]  /*0580*/  DADD R12, R14, -R12 ;  /* 0x000000000e0c7229 */ /* 0x010fe2000000080c */
[----:B------:R-:W-:-:S07]  /*0590*/  IADD3.X R7, PT, PT, RZ, R7, RZ, P1, !PT ;  /* 0x00000007ff077210 */ /* 0x000fce0000ffe4ff */
[----:B------:R-:W-:Y:S02]  /*05a0*/  DFMA R16, R12, R12, R16 ;  /* 0x0000000c0c10722b */ /* 0x000fe40000000010 */
[----:B--2---:R-:W-:-:S08]  /*05b0*/  DADD R20, R22, -R20 ;  /* 0x0000000016147229 */ /* 0x004fd00000000814 */
[----:B------:R-:W-:Y:S01]  /*05c0*/  DFMA R16, R20, R20, R16 ;  /* 0x000000141410722b */ /* 0x000fe20000000010 */
[----:B------:R-:W-:Y:S10]  /*05d0*/  @P0 BRA `(.L_x_26) ;  /* 0xfffffff800e40947 */ /* 0x000ff4000383ffff */
[----:B------:R-:W0:Y:S01]  /*05e0*/  MUFU.RSQ64H R7, R17 ;  /* 0x0000001100077308 */ /* 0x000e220000001c00 */
[----:B------:R-:W-:Y:S01]  /*05f0*/  VIADD R6, R17, 0xfcb00000 ;  /* 0xfcb0000011067836 */ /* 0x000fe20000000000 */
[----:B------:R-:W-:Y:S01]  /*0600*/  MOV R8, 0x0 ;  /* 0x0000000000087802 */ /* 0x000fe20000000f00 */
[----:B------:R-:W-:Y:S01]  /*0610*/  IMAD.MOV.U32 R9, RZ, RZ, 0x3fd80000 ;  /* 0x3fd80000ff097424 */ /* 0x000fe200078e00ff */
[----:B------:R-:W-:Y:S02]  /*0620*/  BSSY.RECONVERGENT B0, `(.L_x_27) ;  /* 0x0000011000007945 */ /* 0x000fe40003800200 */
[----:B------:R-:W-:Y:S01]  /*0630*/  ISETP.GE.U32.AND P0, PT, R6, 0x7ca00000, PT ;  /* 0x7ca000000600780c */ /* 0x000fe20003f06070 */
[----:B0-----:R-:W-:-:S08]  /*0640*/  DMUL R4, R6, R6 ;  /* 0x0000000606047228 */ /* 0x001fd00000000000 */
[----:B------:R-:W-:-:S08]  /*0650*/  DFMA R4, R16, -R4, 1 ;  /* 0x3ff000001004742b */ /* 0x000fd00000000804 */
[----:B------:R-:W-:Y:S02]  /*0660*/  DFMA R8, R4, R8, 0.5 ;  /* 0x3fe000000408742b */ /* 0x000fe40000000008 */
[----:B------:R-:W-:-:S08]  /*0670*/  DMUL R4, R6, R4 ;  /* 0x0000000406047228 */ /* 0x000fd00000000000 */
[----:B------:R-:W-:-:S08]  /*0680*/  DFMA R10, R8, R4, R6 ;  /* 0x00000004080a722b */ /* 0x000fd00000000006 */
[----:B------:R-:W-:Y:S02]  /*0690*/  DMUL R12, R16, R10 ;  /* 0x0000000a100c7228 */ /* 0x000fe40000000000 */
[----:B------:R-:W-:Y:S01]  /*06a0*/  VIADD R9, R11, 0xfff00000 ;  /* 0xfff000000b097836 */ /* 0x000fe20000000000 */
[----:B------:R-:W-:-:S05]  /*06b0*/  MOV R8, R10 ;  /* 0x0000000a00087202 */ /* 0x000fca0000000f00 */
[----:B------:R-:W-:-:S08]  /*06c0*/  DFMA R14, R12, -R12, R16 ;  /* 0x8000000c0c0e722b */ /* 0x000fd00000000010 */
[----:B------:R-:W-:Y:S01]  /*06d0*/  DFMA R4, R14, R8, R12 ;  /* 0x000000080e04722b */ /* 0x000fe2000000000c */
[----:B------:R-:W-:Y:S10]  /*06e0*/  @!P0 BRA `(.L_x_28) ;  /* 0x0000000000108947 */ /* 0x000ff40003800000 */
[----:B------:R-:W-:-:S07]  /*06f0*/  MOV R4, 0x710 ;  /* 0x0000071000047802 */ /* 0x000fce0000000f00 */
[----:B------:R-:W-:Y:S05]  /*0700*/  CALL.REL.NOINC `($__internal_0_$__cuda_sm20_dsqrt_rn_f64_mediumpath_v1) ;  /* 0x0000000000347944 */ /* 0x000fea0003c00000 */
[----:B------:R-:W-:Y:S02]  /*0710*/  IMAD.MOV.U32 R4, RZ, RZ, R6 ;  /* 0x000000ffff047224 */ /* 0x000fe400078e0006 */
[----:B------:R-:W-:-:S07]  /*0720*/  IMAD.MOV.U32 R5, RZ, RZ, R7 ;  /* 0x000000ffff057224 */ /* 0x000fce00078e0007 */
.L_x_28:
[----:B------:R-:W-:Y:S05]  /*0730*/  BSYNC.RECONVERGENT B0 ;  /* 0x0000000000007941 */ /* 0x000fea0003800200 */
.L_x_27:
[----:B------:R-:W0:Y:S01]  /*0740*/  LDC.64 R6, c[0x0][0x398] ;  /* 0x0000e600ff067b82 */ /* 0x000e220000000a00 */
[----:B------:R-:W1:Y:S01]  /*0750*/  LDCU UR6, c[0x0][0x3a0] ;  /* 0x00007400ff0677ac */ /* 0x000e620008000800 */
[----:B0-----:R-:W-:-:S05]  /*0760*/  IMAD.WIDE R6, R0, 0x10, R6 ;  /* 0x0000001000067825 */ /* 0x001fca00078e0206 */
[----:B------:R0:W-:Y:S04]  /*0770*/  STG.E.64 desc[UR8][R6.64+0x8], R4 ;  /* 0x0000080406007986 */ /* 0x0001e8000c101b08 */
[----:B------:R-:W2:Y:S01]  /*0780*/  LDG.E R3, desc[UR8][R2.64] ;  /* 0x0000000802037981 */ /* 0x000ea2000c1e1900 */
[----:B------:R-:W-:-:S04]  /*0790*/  IADD3 R0, PT, PT, R19, R0, RZ ;  /* 0x0000000013007210 */ /* 0x000fc80007ffe0ff */
[----:B-1----:R-:W-:Y:S01]  /*07a0*/  ISETP.GE.AND P0, PT, R0, UR6, PT ;  /* 0x0000000600007c0c */ /* 0x002fe2000bf06270 */
[----:B--2---:R0:W-:-:S12]  /*07b0*/  STG.E desc[UR8][R6.64], R3 ;  /* 0x0000000306007986 */ /* 0x0041d8000c101908 */
[----:B------:R-:W-:Y:S05]  /*07c0*/  @!P0 BRA `(.L_x_29) ;  /* 0xfffffff800448947 */ /* 0x000fea000383ffff */
[----:B------:R-:W-:Y:S05]  /*07d0*/  EXIT ;  /* 0x000000000000794d */ /* 0x000fea0003800000 */
        .weak           $__internal_0_$__cuda_sm20_dsqrt_rn_f64_mediumpath_v1
        .type           $__internal_0_$__cuda_sm20_dsqrt_rn_f64_mediumpath_v1,@function
        .size           $__internal_0_$__cuda_sm20_dsqrt_rn_f64_mediumpath_v1,(.L_x_35 - $__internal_0_$__cuda_sm20_dsqrt_rn_f64_mediumpath_v1)
$__internal_0_$__cuda_sm20_dsqrt_rn_f64_mediumpath_v1:
[----:B------:R-:W-:Y:S01]  /*07e0*/  ISETP.GE.U32.AND P0, PT, R6, -0x3400000, PT ;  /* 0xfcc000000600780c */ /* 0x000fe20003f06070 */
[----:B------:R-:W-:Y:S01]  /*07f0*/  BSSY.RECONVERGENT B1, `(.L_x_30) ;  /* 0x0000028000017945 */ /* 0x000fe20003800200 */
[----:B------:R-:W-:Y:S01]  /*0800*/  IMAD.MOV.U32 R11, RZ, RZ, R9 ;  /* 0x000000ffff0b7224 */ /* 0x000fe200078e0009 */
[----:B------:R-:W-:Y:S01]  /*0810*/  MOV R9, R17 ;  /* 0x0000001100097202 */ /* 0x000fe20000000f00 */
[----:B------:R-:W-:Y:S02]  /*0820*/  IMAD.MOV.U32 R8, RZ, RZ, R16 ;  /* 0x000000ffff087224 */ /* 0x000fe400078e0010 */
[----:B------:R-:W-:Y:S02]  /*0830*/  IMAD.MOV.U32 R6, RZ, RZ, R14 ;  /* 0x000000ffff067224 */ /* 0x000fe400078e000e */
[----:B------:R-:W-:-:S05]  /*0840*/  IMAD.MOV.U32 R7, RZ, RZ, R15 ;  /* 0x000000ffff077224 */ /* 0x000fca00078e000f */
[----:B------:R-:W-:Y:S05]  /*0850*/  @!P0 BRA `(.L_x_31) ;  /* 0x0000000000208947 */ /* 0x000fea0003800000 */
[----:B------:R-:W-:-:S10]  /*0860*/  DFMA.RM R6, R6, R10, R12 ;  /* 0x0000000a0606722b */ /* 0x000fd4000000400c */
[----:B------:R-:W-:-:S04]  /*0870*/  IADD3 R10, P0, PT, R6, 0x1, RZ ;  /* 0x00000001060a7810 */ /* 0x000fc80007f1e0ff */
[----:B------:R-:W-:-:S06]  /*0880*/  IADD3.X R11, PT, PT, RZ, R7, RZ, P0, !PT ;  /* 0x00000007ff0b7210 */ /* 0x000fcc00007fe4ff */
[----:B------:R-:W-:-:S08]  /*0890*/  DFMA.RP R8, -R6, R10, R8 ;  /* 0x0000000a0608722b */ /* 0x000fd00000008108 */
[----:B------:R-:W-:-:S06]  /*08a0*/  DSETP.GT.AND P0, PT, R8, RZ, PT ;  /* 0x000000ff0800722a */ /* 0x000fcc0003f04000 */
[----:B------:R-:W-:Y:S02]  /*08b0*/  FSEL R6, R10, R6, P0 ;  /* 0x000000060a067208 */ /* 0x000fe40000000000 */
[----:B------:R-:W-:Y:S01]  /*08c0*/  FSEL R7, R11, R7, P0 ;  /* 0x000000070b077208 */ /* 0x000fe20000000000 */
[----:B------:R-:W-:Y:S06]  /*08d0*/  BRA `(.L_x_32) ;  /* 0x0000000000647947 */ /* 0x000fec0003800000 */
.L_x_31:
[----:B------:R-:W-:-:S14]  /*08e0*/  DSETP.NE.AND P0, PT, R8, RZ, PT ;  /* 0x000000ff0800722a */ /* 0x000fdc0003f05000 */
[----:B------:R-:W-:Y:S05]  /*08f0*/  @!P0 BRA `(.L_x_33) ;  /* 0x0000000000588947 */ /* 0x000fea0003800000 */
[----:B------:R-:W-:-:S13]  /*0900*/  ISETP.GE.AND P0, PT, R9, RZ, PT ;  /* 0x000000ff0900720c */ /* 0x000fda0003f06270 */
[----:B------:R-:W-:Y:S02]  /*0910*/  @!P0 IMAD.MOV.U32 R6, RZ, RZ, 0x0 ;  /* 0x00000000ff068424 */ /* 0x000fe400078e00ff */
[----:B------:R-:W-:Y:S01]  /*0920*/  @!P0 IMAD.MOV.U32 R7, RZ, RZ, -0x80000 ;  /* 0xfff80000ff078424 */ /* 0x000fe200078e00ff */
[----:B------:R-:W-:Y:S06]  /*0930*/  @!P0 BRA `(.L_x_32) ;  /* 0x00000000004c8947 */ /* 0x000fec0003800000 */
[----:B------:R-:W-:-:S13]  /*0940*/  ISETP.GT.AND P0, PT, R9, 0x7fefffff, PT ;  /* 0x7fefffff0900780c */ /* 0x000fda0003f04270 */
[----:B------:R-:W-:Y:S05]  /*0950*/  @P0 BRA `(.L_x_33) ;  /* 0x0000000000400947 */ /* 0x000fea0003800000 */
[----:B------:R-:W-:Y:S01]  /*0960*/  DMUL R6, R8, 8.11296384146066816958e+31 ;  /* 0x4690000008067828 */ /* 0x000fe20000000000 */
[----:B------:R-:W-:Y:S01]  /*0970*/  IMAD.MOV.U32 R12, RZ, RZ, 0x0 ;  /* 0x00000000ff0c7424 */ /* 0x000fe200078e00ff */
[----:B------:R-:W-:Y:S01]  /*0980*/  MOV R8, RZ ;  /* 0x000000ff00087202 */ /* 0x000fe20000000f00 */
[----:B------:R-:W-:-:S03]  /*0990*/  IMAD.MOV.U32 R13, RZ, RZ, 0x3fd80000 ;  /* 0x3fd80000ff0d7424 */ /* 0x000fc600078e00ff */
[----:B------:R-:W0:Y:S02]  /*09a0*/  MUFU.RSQ64H R9, R7 ;  /* 0x0000000700097308 */ /* 0x000e240000001c00 */
[----:B0-----:R-:W-:-:S08]  /*09b0*/  DMUL R10, R8, R8 ;  /* 0x00000008080a7228 */ /* 0x001fd00000000000 */
[----:B------:R-:W-:-:S08]  /*09c0*/  DFMA R10, R6, -R10, 1 ;  /* 0x3ff00000060a742b */ /* 0x000fd0000000080a */
[----:B------:R-:W-:Y:S02]  /*09d0*/  DFMA R12, R10, R12, 0.5 ;  /* 0x3fe000000a0c742b */ /* 0x000fe4000000000c */
[----:B------:R-:W-:-:S08]  /*09e0*/  DMUL R10, R8, R10 ;  /* 0x0000000a080a7228 */ /* 0x000fd00000000000 */
[----:B------:R-:W-:-:S08]  /*09f0*/  DFMA R10, R12, R10, R8 ;  /* 0x0000000a0c0a722b */ /* 0x000fd00000000008 */
[----:B------:R-:W-:Y:S02]  /*0a00*/  DMUL R8, R6, R10 ;  /* 0x0000000a06087228 */ /* 0x000fe40000000000 */
[----:B------:R-:W-:-:S06]  /*0a10*/  IADD3 R11, PT, PT, R11, -0x100000, RZ ;  /* 0xfff000000b0b7810 */ /* 0x000fcc0007ffe0ff */
[----:B------:R-:W-:-:S08]  /*0a20*/  DFMA R12, R8, -R8, R6 ;  /* 0x80000008080c722b */ /* 0x000fd00000000006 */
[----:B------:R-:W-:-:S10]  /*0a30*/  DFMA R6, R10, R12, R8 ;  /* 0x0000000c0a06722b */ /* 0x000fd40000000008 */
[----:B------:R-:W-:Y:S01]  /*0a40*/  VIADD R7, R7, 0xfcb00000 ;  /* 0xfcb0000007077836 */ /* 0x000fe20000000000 */
[----:B------:R-:W-:Y:S06]  /*0a50*/  BRA `(.L_x_32) ;  /* 0x0000000000047947 */ /* 0x000fec0003800000 */
.L_x_33:
[----:B------:R-:W-:-:S11]  /*0a60*/  DADD R6, R8, R8 ;  /* 0x0000000008067229 */ /* 0x000fd60000000008 */
.L_x_32:
[----:B------:R-:W-:Y:S05]  /*0a70*/  BSYNC.RECONVERGENT B1 ;  /* 0x0000000000017941 */ /* 0x000fea0003800200 */
.L_x_30:
[----:B------:R-:W-:-:S04]  /*0a80*/  MOV R5, 0x0 ;  /* 0x0000000000057802 */ /* 0x000fc80000000f00 */
[----:B------:R-:W-:Y:S05]  /*0a90*/  RET.REL.NODEC R4 `(_Z15distance_kernelP8record_tS_P10distance_ti) ;  /* 0xfffffff404587950 */ /* 0x000fea0003c3ffff */
.L_x_34:
        /* <DEDUP_REMOVED lines=14> */
.L_x_35:


//--------------------- .nv.shared.reserved.0     --------------------------
	.section	.nv.shared.reserved.0,"aw",@nobits
	.weak		__nv_reservedSMEM_offset_0_alias
	.size		__nv_reservedSMEM_offset_0_alias, 0, 64
	.other		__nv_reservedSMEM_offset_0_alias,@"STO_CUDA_RESERVED_SHARED STV_DEFAULT"
__nv_reservedSMEM_offset_0_alias:
	.zero		0
	.zero		64


//--------------------- .nv.constant0._Z14sorting_kernelP11tempstruct2P10tempstructP7final_tiPii --------------------------
	.section	.nv.constant0._Z14sorting_kernelP11tempstruct2P10tempstructP7final_tiPii,"a",@progbits
	.sectionflags	@""
	.align	4
.nv.constant0._Z14sorting_kernelP11tempstruct2P10tempstructP7final_tiPii:
	.zero		940


//--------------------- .nv.constant0._Z15distance_kernelP8record_tS_P10distance_ti --------------------------
	.section	.nv.constant0._Z15distance_kernelP8record_tS_P10distance_ti,"a",@progbits
	.sectionflags	@""
	.align	4
.nv.constant0._Z15distance_kernelP8record_tS_P10distance_ti:
	.zero		932


//--------------------- SYMBOLS --------------------------

	.type		.nv.reservedSmem.offset0,@object
	.size		.nv.reservedSmem.offset0,0x4
